//
// Generated by NVIDIA NVVM Compiler
//
// Compiler Build ID: CL-36424714
// Cuda compilation tools, release 13.0, V13.0.88
// Based on NVVM 20.0.0
//

.version 9.0
.target sm_100
.address_size 64

	// .globl	_Z14stress_computePf
.global .align 4 .b8 __cudart_i2opi_f[24] = {65, 144, 67, 60, 153, 149, 98, 219, 192, 221, 52, 245, 209, 87, 39, 252, 41, 21, 68, 78, 110, 131, 249, 162};

.visible .entry _Z14stress_computePf(
	.param .u64 .ptr .align 1 _Z14stress_computePf_param_0
)
{
	.local .align 4 .b8 	__local_depot0[28];
	.reg .b64 	%SP;
	.reg .b64 	%SPL;
	.reg .pred 	%p<18>;
	.reg .b32 	%r<87>;
	.reg .b32 	%f<54>;
	.reg .b64 	%rd<42>;
	.reg .b64 	%fd<5>;

	mov.u64 	%SPL, __local_depot0;
	ld.param.u64 	%rd14, [_Z14stress_computePf_param_0];
	cvta.to.global.u64 	%rd15, %rd14;
	add.u64 	%rd1, %SPL, 0;
	add.u64 	%rd2, %SPL, 0;
	mov.u32 	%r31, %ctaid.x;
	mov.u32 	%r32, %ntid.x;
	mov.u32 	%r33, %tid.x;
	mad.lo.s32 	%r34, %r31, %r32, %r33;
	mul.wide.s32 	%rd18, %r34, 4;
	add.s64 	%rd3, %rd15, %rd18;
	ld.global.f32 	%f1, [%rd3];
	mov.f32 	%f51, 0f00000000;
	mov.b32 	%r78, 0;
	mov.u64 	%rd29, __cudart_i2opi_f;
$L__BB0_1:
	cvt.rn.f32.u32 	%f15, %r78;
	mul.f32 	%f3, %f1, %f15;
	mul.f32 	%f16, %f3, 0f3F22F983;
	cvt.rni.s32.f32 	%r86, %f16;
	cvt.rn.f32.s32 	%f17, %r86;
	fma.rn.f32 	%f18, %f17, 0fBFC90FDA, %f3;
	fma.rn.f32 	%f19, %f17, 0fB3A22168, %f18;
	fma.rn.f32 	%f53, %f17, 0fA7C234C5, %f19;
	abs.f32 	%f5, %f3;
	setp.ltu.f32 	%p1, %f5, 0f47CE4780;
	mov.u32 	%r82, %r86;
	mov.f32 	%f52, %f53;
	@%p1 bra 	$L__BB0_9;
	setp.neu.f32 	%p2, %f5, 0f7F800000;
	@%p2 bra 	$L__BB0_4;
	mov.f32 	%f22, 0f00000000;
	mul.rn.f32 	%f52, %f3, %f22;
	mov.b32 	%r82, 0;
	bra.uni 	$L__BB0_9;
$L__BB0_4:
	mov.b32 	%r3, %f3;
	shl.b32 	%r36, %r3, 8;
	or.b32  	%r4, %r36, -2147483648;
	mov.b64 	%rd40, 0;
	mov.b32 	%r79, 0;
	mov.u64 	%rd38, %rd29;
	mov.u64 	%rd39, %rd2;
$L__BB0_5:
	.pragma "nounroll";
	ld.global.nc.u32 	%r37, [%rd38];
	mad.wide.u32 	%rd21, %r37, %r4, %rd40;
	shr.u64 	%rd40, %rd21, 32;
	st.local.u32 	[%rd39], %rd21;
	add.s32 	%r79, %r79, 1;
	add.s64 	%rd39, %rd39, 4;
	add.s64 	%rd38, %rd38, 4;
	setp.ne.s32 	%p3, %r79, 6;
	@%p3 bra 	$L__BB0_5;
	shr.u32 	%r38, %r3, 23;
	st.local.u32 	[%rd2+24], %rd40;
	and.b32  	%r7, %r38, 31;
	and.b32  	%r39, %r38, 224;
	add.s32 	%r40, %r39, -128;
	shr.u32 	%r41, %r40, 5;
	mul.wide.u32 	%rd22, %r41, 4;
	sub.s64 	%rd10, %rd2, %rd22;
	ld.local.u32 	%r80, [%rd10+24];
	ld.local.u32 	%r81, [%rd10+20];
	setp.eq.s32 	%p4, %r7, 0;
	@%p4 bra 	$L__BB0_8;
	shf.l.wrap.b32 	%r80, %r81, %r80, %r7;
	ld.local.u32 	%r42, [%rd10+16];
	shf.l.wrap.b32 	%r81, %r42, %r81, %r7;
$L__BB0_8:
	shr.u32 	%r43, %r80, 30;
	shf.l.wrap.b32 	%r44, %r81, %r80, 2;
	shl.b32 	%r45, %r81, 2;
	shr.u32 	%r46, %r44, 31;
	add.s32 	%r47, %r46, %r43;
	neg.s32 	%r48, %r47;
	setp.lt.s32 	%p5, %r3, 0;
	selp.b32 	%r82, %r48, %r47, %p5;
	xor.b32  	%r49, %r44, %r3;
	shr.s32 	%r50, %r44, 31;
	xor.b32  	%r51, %r50, %r44;
	xor.b32  	%r52, %r50, %r45;
	cvt.u64.u32 	%rd23, %r51;
	shl.b64 	%rd24, %rd23, 32;
	cvt.u64.u32 	%rd25, %r52;
	or.b64  	%rd26, %rd24, %rd25;
	cvt.rn.f64.s64 	%fd1, %rd26;
	mul.f64 	%fd2, %fd1, 0d3BF921FB54442D19;
	cvt.rn.f32.f64 	%f20, %fd2;
	neg.f32 	%f21, %f20;
	setp.lt.s32 	%p6, %r49, 0;
	selp.f32 	%f52, %f21, %f20, %p6;
$L__BB0_9:
	setp.ltu.f32 	%p7, %f5, 0f47CE4780;
	mul.rn.f32 	%f23, %f52, %f52;
	and.b32  	%r54, %r82, 1;
	setp.eq.b32 	%p8, %r54, 1;
	selp.f32 	%f24, 0f3F800000, %f52, %p8;
	fma.rn.f32 	%f25, %f23, %f24, 0f00000000;
	fma.rn.f32 	%f26, %f23, 0f37CBAC00, 0fBAB607ED;
	selp.f32 	%f27, %f26, 0fB94D4153, %p8;
	selp.f32 	%f28, 0f3D2AAABB, 0f3C0885E4, %p8;
	fma.rn.f32 	%f29, %f27, %f23, %f28;
	selp.f32 	%f30, 0fBEFFFFFF, 0fBE2AAAA8, %p8;
	fma.rn.f32 	%f31, %f29, %f23, %f30;
	fma.rn.f32 	%f32, %f31, %f25, %f24;
	and.b32  	%r55, %r82, 2;
	setp.eq.s32 	%p9, %r55, 0;
	mov.f32 	%f33, 0f00000000;
	sub.f32 	%f34, %f33, %f32;
	selp.f32 	%f9, %f32, %f34, %p9;
	@%p7 bra 	$L__BB0_17;
	setp.neu.f32 	%p10, %f5, 0f7F800000;
	@%p10 bra 	$L__BB0_12;
	mov.f32 	%f37, 0f00000000;
	mul.rn.f32 	%f53, %f3, %f37;
	mov.b32 	%r86, 0;
	bra.uni 	$L__BB0_17;
$L__BB0_12:
	mov.b32 	%r16, %f3;
	shl.b32 	%r57, %r16, 8;
	or.b32  	%r17, %r57, -2147483648;
	mov.b64 	%rd41, 0;
	mov.b32 	%r83, 0;
$L__BB0_13:
	.pragma "nounroll";
	mul.wide.u32 	%rd28, %r83, 4;
	add.s64 	%rd30, %rd29, %rd28;
	ld.global.nc.u32 	%r58, [%rd30];
	mad.wide.u32 	%rd31, %r58, %r17, %rd41;
	shr.u64 	%rd41, %rd31, 32;
	add.s64 	%rd32, %rd1, %rd28;
	st.local.u32 	[%rd32], %rd31;
	add.s32 	%r83, %r83, 1;
	setp.ne.s32 	%p11, %r83, 6;
	@%p11 bra 	$L__BB0_13;
	shr.u32 	%r59, %r16, 23;
	st.local.u32 	[%rd1+24], %rd41;
	and.b32  	%r20, %r59, 31;
	and.b32  	%r60, %r59, 224;
	add.s32 	%r61, %r60, -128;
	shr.u32 	%r62, %r61, 5;
	mul.wide.u32 	%rd33, %r62, 4;
	sub.s64 	%rd13, %rd1, %rd33;
	ld.local.u32 	%r84, [%rd13+24];
	ld.local.u32 	%r85, [%rd13+20];
	setp.eq.s32 	%p12, %r20, 0;
	@%p12 bra 	$L__BB0_16;
	shf.l.wrap.b32 	%r84, %r85, %r84, %r20;
	ld.local.u32 	%r63, [%rd13+16];
	shf.l.wrap.b32 	%r85, %r63, %r85, %r20;
$L__BB0_16:
	shr.u32 	%r64, %r84, 30;
	shf.l.wrap.b32 	%r65, %r85, %r84, 2;
	shl.b32 	%r66, %r85, 2;
	shr.u32 	%r67, %r65, 31;
	add.s32 	%r68, %r67, %r64;
	neg.s32 	%r69, %r68;
	setp.lt.s32 	%p13, %r16, 0;
	selp.b32 	%r86, %r69, %r68, %p13;
	xor.b32  	%r70, %r65, %r16;
	shr.s32 	%r71, %r65, 31;
	xor.b32  	%r72, %r71, %r65;
	xor.b32  	%r73, %r71, %r66;
	cvt.u64.u32 	%rd34, %r72;
	shl.b64 	%rd35, %rd34, 32;
	cvt.u64.u32 	%rd36, %r73;
	or.b64  	%rd37, %rd35, %rd36;
	cvt.rn.f64.s64 	%fd3, %rd37;
	mul.f64 	%fd4, %fd3, 0d3BF921FB54442D19;
	cvt.rn.f32.f64 	%f35, %fd4;
	neg.f32 	%f36, %f35;
	setp.lt.s32 	%p14, %r70, 0;
	selp.f32 	%f53, %f36, %f35, %p14;
$L__BB0_17:
	add.s32 	%r75, %r86, 1;
	mul.rn.f32 	%f38, %f53, %f53;
	and.b32  	%r76, %r86, 1;
	setp.eq.b32 	%p15, %r76, 1;
	selp.f32 	%f39, %f53, 0f3F800000, %p15;
	fma.rn.f32 	%f40, %f38, %f39, 0f00000000;
	fma.rn.f32 	%f41, %f38, 0f37CBAC00, 0fBAB607ED;
	selp.f32 	%f42, 0fB94D4153, %f41, %p15;
	selp.f32 	%f43, 0f3C0885E4, 0f3D2AAABB, %p15;
	fma.rn.f32 	%f44, %f42, %f38, %f43;
	selp.f32 	%f45, 0fBE2AAAA8, 0fBEFFFFFF, %p15;
	fma.rn.f32 	%f46, %f44, %f38, %f45;
	fma.rn.f32 	%f47, %f46, %f40, %f39;
	and.b32  	%r77, %r75, 2;
	setp.eq.s32 	%p16, %r77, 0;
	mov.f32 	%f48, 0f00000000;
	sub.f32 	%f49, %f48, %f47;
	selp.f32 	%f50, %f47, %f49, %p16;
	fma.rn.f32 	%f51, %f9, %f50, %f51;
	add.s32 	%r78, %r78, 1;
	setp.ne.s32 	%p17, %r78, 1000;
	@%p17 bra 	$L__BB0_1;
	st.global.f32 	[%rd3], %f51;
	ret;

}
	// .globl	_Z13stress_memoryPf
.visible .entry _Z13stress_memoryPf(
	.param .u64 .ptr .align 1 _Z13stress_memoryPf_param_0
)
{
	.reg .pred 	%p<2>;
	.reg .b32 	%r<47>;
	.reg .b32 	%f<20>;
	.reg .b64 	%rd<21>;

	ld.param.u64 	%rd2, [_Z13stress_memoryPf_param_0];
	cvta.to.global.u64 	%rd1, %rd2;
	mov.u32 	%r29, %ctaid.x;
	mov.u32 	%r30, %ntid.x;
	mov.u32 	%r31, %tid.x;
	mad.lo.s32 	%r1, %r29, %r30, %r31;
	add.s32 	%r45, %r1, %r30;
	shl.b32 	%r3, %r30, 3;
	add.s32 	%r32, %r29, 2;
	mad.lo.s32 	%r44, %r30, %r32, %r31;
	add.s32 	%r33, %r29, 3;
	mad.lo.s32 	%r43, %r30, %r33, %r31;
	add.s32 	%r34, %r29, 4;
	mad.lo.s32 	%r42, %r30, %r34, %r31;
	add.s32 	%r35, %r29, 5;
	mad.lo.s32 	%r41, %r30, %r35, %r31;
	add.s32 	%r36, %r29, 6;
	mad.lo.s32 	%r40, %r30, %r36, %r31;
	add.s32 	%r37, %r29, 7;
	mad.lo.s32 	%r39, %r30, %r37, %r31;
	mov.f32 	%f19, 0f00000000;
	mov.b32 	%r46, 0;
	mov.u32 	%r38, %r1;
$L__BB1_1:
	mul.wide.u32 	%rd3, %r38, 4;
	add.s64 	%rd4, %rd1, %rd3;
	ld.global.f32 	%f4, [%rd4];
	add.f32 	%f5, %f19, %f4;
	mul.wide.u32 	%rd5, %r45, 4;
	add.s64 	%rd6, %rd1, %rd5;
	ld.global.f32 	%f6, [%rd6];
	add.f32 	%f7, %f5, %f6;
	mul.wide.u32 	%rd7, %r44, 4;
	add.s64 	%rd8, %rd1, %rd7;
	ld.global.f32 	%f8, [%rd8];
	add.f32 	%f9, %f7, %f8;
	mul.wide.u32 	%rd9, %r43, 4;
	add.s64 	%rd10, %rd1, %rd9;
	ld.global.f32 	%f10, [%rd10];
	add.f32 	%f11, %f9, %f10;
	mul.wide.u32 	%rd11, %r42, 4;
	add.s64 	%rd12, %rd1, %rd11;
	ld.global.f32 	%f12, [%rd12];
	add.f32 	%f13, %f11, %f12;
	mul.wide.u32 	%rd13, %r41, 4;
	add.s64 	%rd14, %rd1, %rd13;
	ld.global.f32 	%f14, [%rd14];
	add.f32 	%f15, %f13, %f14;
	mul.wide.u32 	%rd15, %r40, 4;
	add.s64 	%rd16, %rd1, %rd15;
	ld.global.f32 	%f16, [%rd16];
	add.f32 	%f17, %f15, %f16;
	mul.wide.u32 	%rd17, %r39, 4;
	add.s64 	%rd18, %rd1, %rd17;
	ld.global.f32 	%f18, [%rd18];
	add.f32 	%f19, %f17, %f18;
	add.s32 	%r46, %r46, 8;
	add.s32 	%r45, %r45, %r3;
	add.s32 	%r44, %r44, %r3;
	add.s32 	%r43, %r43, %r3;
	add.s32 	%r42, %r42, %r3;
	add.s32 	%r41, %r41, %r3;
	add.s32 	%r40, %r40, %r3;
	add.s32 	%r39, %r39, %r3;
	add.s32 	%r38, %r38, %r3;
	setp.ne.s32 	%p1, %r46, 1000;
	@%p1 bra 	$L__BB1_1;
	mul.wide.s32 	%rd19, %r1, 4;
	add.s64 	%rd20, %rd1, %rd19;
	st.global.f32 	[%rd20], %f19;
	ret;

}
	// .globl	_Z9stress_xuPf
.visible .entry _Z9stress_xuPf(
	.param .u64 .ptr .align 1 _Z9stress_xuPf_param_0
)
{
	.reg .pred 	%p<14>;
	.reg .b32 	%r<36>;
	.reg .b32 	%f<143>;
	.reg .b64 	%rd<5>;

	ld.param.u64 	%rd2, [_Z9stress_xuPf_param_0];
	cvta.to.global.u64 	%rd3, %rd2;
	mov.u32 	%r4, %ctaid.x;
	mov.u32 	%r5, %ntid.x;
	mov.u32 	%r6, %tid.x;
	mad.lo.s32 	%r7, %r4, %r5, %r6;
	mul.wide.s32 	%rd4, %r7, 4;
	add.s64 	%rd1, %rd3, %rd4;
	ld.global.f32 	%f1, [%rd1];
	mov.f32 	%f142, 0f00000000;
	mov.b32 	%r35, 0;
$L__BB2_1:
	cvt.rn.f32.u32 	%f5, %r35;
	mul.f32 	%f6, %f1, %f5;
	fma.rn.f32 	%f7, %f6, 0f3BBB989D, 0f3F000000;
	cvt.sat.f32.f32 	%f8, %f7;
	mov.f32 	%f9, 0f4B400001;
	mov.f32 	%f10, 0f437C0000;
	fma.rm.f32 	%f11, %f8, %f10, %f9;
	add.f32 	%f12, %f11, 0fCB40007F;
	neg.f32 	%f13, %f12;
	fma.rn.f32 	%f14, %f6, 0f3FB8AA3B, %f13;
	fma.rn.f32 	%f15, %f6, 0f32A57060, %f14;
	mov.b32 	%r8, %f11;
	shl.b32 	%r9, %r8, 23;
	mov.b32 	%f16, %r9;
	ex2.approx.ftz.f32 	%f17, %f15;
	mul.f32 	%f18, %f17, %f16;
	setp.lt.f32 	%p1, %f6, 0f00800000;
	mul.f32 	%f19, %f6, 0f4B000000;
	selp.f32 	%f20, %f19, %f6, %p1;
	selp.f32 	%f21, 0fC1B80000, 0f00000000, %p1;
	mov.b32 	%r10, %f20;
	add.s32 	%r11, %r10, -1059760811;
	and.b32  	%r12, %r11, -8388608;
	sub.s32 	%r13, %r10, %r12;
	mov.b32 	%f22, %r13;
	cvt.rn.f32.s32 	%f23, %r12;
	fma.rn.f32 	%f24, %f23, 0f34000000, %f21;
	add.f32 	%f25, %f22, 0fBF800000;
	fma.rn.f32 	%f26, %f25, 0fBE055027, 0f3E1039F6;
	fma.rn.f32 	%f27, %f26, %f25, 0fBDF8CDCC;
	fma.rn.f32 	%f28, %f27, %f25, 0f3E0F2955;
	fma.rn.f32 	%f29, %f28, %f25, 0fBE2AD8B9;
	fma.rn.f32 	%f30, %f29, %f25, 0f3E4CED0B;
	fma.rn.f32 	%f31, %f30, %f25, 0fBE7FFF22;
	fma.rn.f32 	%f32, %f31, %f25, 0f3EAAAA78;
	fma.rn.f32 	%f33, %f32, %f25, 0fBF000000;
	mul.f32 	%f34, %f25, %f33;
	fma.rn.f32 	%f35, %f34, %f25, %f25;
	fma.rn.f32 	%f36, %f24, 0f3F317218, %f35;
	setp.gt.u32 	%p2, %r10, 2139095039;
	fma.rn.f32 	%f37, %f20, 0f7F800000, 0f7F800000;
	selp.f32 	%f38, %f37, %f36, %p2;
	setp.eq.f32 	%p3, %f20, 0f00000000;
	selp.f32 	%f39, 0fFF800000, %f38, %p3;
	fma.rn.f32 	%f40, %f18, %f39, %f142;
	add.s32 	%r14, %r35, 1;
	cvt.rn.f32.u32 	%f41, %r14;
	mul.f32 	%f42, %f1, %f41;
	fma.rn.f32 	%f43, %f42, 0f3BBB989D, 0f3F000000;
	cvt.sat.f32.f32 	%f44, %f43;
	fma.rm.f32 	%f45, %f44, %f10, %f9;
	add.f32 	%f46, %f45, 0fCB40007F;
	neg.f32 	%f47, %f46;
	fma.rn.f32 	%f48, %f42, 0f3FB8AA3B, %f47;
	fma.rn.f32 	%f49, %f42, 0f32A57060, %f48;
	mov.b32 	%r15, %f45;
	shl.b32 	%r16, %r15, 23;
	mov.b32 	%f50, %r16;
	ex2.approx.ftz.f32 	%f51, %f49;
	mul.f32 	%f52, %f51, %f50;
	setp.lt.f32 	%p4, %f42, 0f00800000;
	mul.f32 	%f53, %f42, 0f4B000000;
	selp.f32 	%f54, %f53, %f42, %p4;
	selp.f32 	%f55, 0fC1B80000, 0f00000000, %p4;
	mov.b32 	%r17, %f54;
	add.s32 	%r18, %r17, -1059760811;
	and.b32  	%r19, %r18, -8388608;
	sub.s32 	%r20, %r17, %r19;
	mov.b32 	%f56, %r20;
	cvt.rn.f32.s32 	%f57, %r19;
	fma.rn.f32 	%f58, %f57, 0f34000000, %f55;
	add.f32 	%f59, %f56, 0fBF800000;
	fma.rn.f32 	%f60, %f59, 0fBE055027, 0f3E1039F6;
	fma.rn.f32 	%f61, %f60, %f59, 0fBDF8CDCC;
	fma.rn.f32 	%f62, %f61, %f59, 0f3E0F2955;
	fma.rn.f32 	%f63, %f62, %f59, 0fBE2AD8B9;
	fma.rn.f32 	%f64, %f63, %f59, 0f3E4CED0B;
	fma.rn.f32 	%f65, %f64, %f59, 0fBE7FFF22;
	fma.rn.f32 	%f66, %f65, %f59, 0f3EAAAA78;
	fma.rn.f32 	%f67, %f66, %f59, 0fBF000000;
	mul.f32 	%f68, %f59, %f67;
	fma.rn.f32 	%f69, %f68, %f59, %f59;
	fma.rn.f32 	%f70, %f58, 0f3F317218, %f69;
	setp.gt.u32 	%p5, %r17, 2139095039;
	fma.rn.f32 	%f71, %f54, 0f7F800000, 0f7F800000;
	selp.f32 	%f72, %f71, %f70, %p5;
	setp.eq.f32 	%p6, %f54, 0f00000000;
	selp.f32 	%f73, 0fFF800000, %f72, %p6;
	fma.rn.f32 	%f74, %f52, %f73, %f40;
	add.s32 	%r21, %r35, 2;
	cvt.rn.f32.u32 	%f75, %r21;
	mul.f32 	%f76, %f1, %f75;
	fma.rn.f32 	%f77, %f76, 0f3BBB989D, 0f3F000000;
	cvt.sat.f32.f32 	%f78, %f77;
	fma.rm.f32 	%f79, %f78, %f10, %f9;
	add.f32 	%f80, %f79, 0fCB40007F;
	neg.f32 	%f81, %f80;
	fma.rn.f32 	%f82, %f76, 0f3FB8AA3B, %f81;
	fma.rn.f32 	%f83, %f76, 0f32A57060, %f82;
	mov.b32 	%r22, %f79;
	shl.b32 	%r23, %r22, 23;
	mov.b32 	%f84, %r23;
	ex2.approx.ftz.f32 	%f85, %f83;
	mul.f32 	%f86, %f85, %f84;
	setp.lt.f32 	%p7, %f76, 0f00800000;
	mul.f32 	%f87, %f76, 0f4B000000;
	selp.f32 	%f88, %f87, %f76, %p7;
	selp.f32 	%f89, 0fC1B80000, 0f00000000, %p7;
	mov.b32 	%r24, %f88;
	add.s32 	%r25, %r24, -1059760811;
	and.b32  	%r26, %r25, -8388608;
	sub.s32 	%r27, %r24, %r26;
	mov.b32 	%f90, %r27;
	cvt.rn.f32.s32 	%f91, %r26;
	fma.rn.f32 	%f92, %f91, 0f34000000, %f89;
	add.f32 	%f93, %f90, 0fBF800000;
	fma.rn.f32 	%f94, %f93, 0fBE055027, 0f3E1039F6;
	fma.rn.f32 	%f95, %f94, %f93, 0fBDF8CDCC;
	fma.rn.f32 	%f96, %f95, %f93, 0f3E0F2955;
	fma.rn.f32 	%f97, %f96, %f93, 0fBE2AD8B9;
	fma.rn.f32 	%f98, %f97, %f93, 0f3E4CED0B;
	fma.rn.f32 	%f99, %f98, %f93, 0fBE7FFF22;
	fma.rn.f32 	%f100, %f99, %f93, 0f3EAAAA78;
	fma.rn.f32 	%f101, %f100, %f93, 0fBF000000;
	mul.f32 	%f102, %f93, %f101;
	fma.rn.f32 	%f103, %f102, %f93, %f93;
	fma.rn.f32 	%f104, %f92, 0f3F317218, %f103;
	setp.gt.u32 	%p8, %r24, 2139095039;
	fma.rn.f32 	%f105, %f88, 0f7F800000, 0f7F800000;
	selp.f32 	%f106, %f105, %f104, %p8;
	setp.eq.f32 	%p9, %f88, 0f00000000;
	selp.f32 	%f107, 0fFF800000, %f106, %p9;
	fma.rn.f32 	%f108, %f86, %f107, %f74;
	add.s32 	%r28, %r35, 3;
	cvt.rn.f32.u32 	%f109, %r28;
	mul.f32 	%f110, %f1, %f109;
	fma.rn.f32 	%f111, %f110, 0f3BBB989D, 0f3F000000;
	cvt.sat.f32.f32 	%f112, %f111;
	fma.rm.f32 	%f113, %f112, %f10, %f9;
	add.f32 	%f114, %f113, 0fCB40007F;
	neg.f32 	%f115, %f114;
	fma.rn.f32 	%f116, %f110, 0f3FB8AA3B, %f115;
	fma.rn.f32 	%f117, %f110, 0f32A57060, %f116;
	mov.b32 	%r29, %f113;
	shl.b32 	%r30, %r29, 23;
	mov.b32 	%f118, %r30;
	ex2.approx.ftz.f32 	%f119, %f117;
	mul.f32 	%f120, %f119, %f118;
	setp.lt.f32 	%p10, %f110, 0f00800000;
	mul.f32 	%f121, %f110, 0f4B000000;
	selp.f32 	%f122, %f121, %f110, %p10;
	selp.f32 	%f123, 0fC1B80000, 0f00000000, %p10;
	mov.b32 	%r31, %f122;
	add.s32 	%r32, %r31, -1059760811;
	and.b32  	%r33, %r32, -8388608;
	sub.s32 	%r34, %r31, %r33;
	mov.b32 	%f124, %r34;
	cvt.rn.f32.s32 	%f125, %r33;
	fma.rn.f32 	%f126, %f125, 0f34000000, %f123;
	add.f32 	%f127, %f124, 0fBF800000;
	fma.rn.f32 	%f128, %f127, 0fBE055027, 0f3E1039F6;
	fma.rn.f32 	%f129, %f128, %f127, 0fBDF8CDCC;
	fma.rn.f32 	%f130, %f129, %f127, 0f3E0F2955;
	fma.rn.f32 	%f131, %f130, %f127, 0fBE2AD8B9;
	fma.rn.f32 	%f132, %f131, %f127, 0f3E4CED0B;
	fma.rn.f32 	%f133, %f132, %f127, 0fBE7FFF22;
	fma.rn.f32 	%f134, %f133, %f127, 0f3EAAAA78;
	fma.rn.f32 	%f135, %f134, %f127, 0fBF000000;
	mul.f32 	%f136, %f127, %f135;
	fma.rn.f32 	%f137, %f136, %f127, %f127;
	fma.rn.f32 	%f138, %f126, 0f3F317218, %f137;
	setp.gt.u32 	%p11, %r31, 2139095039;
	fma.rn.f32 	%f139, %f122, 0f7F800000, 0f7F800000;
	selp.f32 	%f140, %f139, %f138, %p11;
	setp.eq.f32 	%p12, %f122, 0f00000000;
	selp.f32 	%f141, 0fFF800000, %f140, %p12;
	fma.rn.f32 	%f142, %f120, %f141, %f108;
	add.s32 	%r35, %r35, 4;
	setp.ne.s32 	%p13, %r35, 1000;
	@%p13 bra 	$L__BB2_1;
	st.global.f32 	[%rd1], %f142;
	ret;

}
	// .globl	_Z13stress_atomicPf
.visible .entry _Z13stress_atomicPf(
	.param .u64 .ptr .align 1 _Z13stress_atomicPf_param_0
)
{
	.reg .pred 	%p<2>;
	.reg .b32 	%r<9>;
	.reg .b32 	%f<9>;
	.reg .b64 	%rd<5>;

	ld.param.u64 	%rd2, [_Z13stress_atomicPf_param_0];
	cvta.to.global.u64 	%rd3, %rd2;
	mov.u32 	%r4, %ctaid.x;
	mov.u32 	%r5, %ntid.x;
	mov.u32 	%r6, %tid.x;
	mad.lo.s32 	%r7, %r4, %r5, %r6;
	mul.wide.s32 	%rd4, %r7, 4;
	add.s64 	%rd1, %rd3, %rd4;
	mov.b32 	%r8, 0;
$L__BB3_1:
	atom.global.add.f32 	%f1, [%rd1], 0f3F800000;
	atom.global.add.f32 	%f2, [%rd1], 0f3F800000;
	atom.global.add.f32 	%f3, [%rd1], 0f3F800000;
	atom.global.add.f32 	%f4, [%rd1], 0f3F800000;
	atom.global.add.f32 	%f5, [%rd1], 0f3F800000;
	atom.global.add.f32 	%f6, [%rd1], 0f3F800000;
	atom.global.add.f32 	%f7, [%rd1], 0f3F800000;
	atom.global.add.f32 	%f8, [%rd1], 0f3F800000;
	add.s32 	%r8, %r8, 8;
	setp.ne.s32 	%p1, %r8, 1000;
	@%p1 bra 	$L__BB3_1;
	ret;

}


// ===== COMPILED SASS (sm_100) =====

	.target	sm_100

	.elftype	@"ET_EXEC"


//--------------------- .note.nv.tkinfo           --------------------------
	.section	.note.nv.tkinfo,"",@"SHT_NOTE"
	.sectionflags	@"SHF_NOTE_NV_TKINFO"
	.tkinfo
        /*0018*/ 	.word	0x00000002
        /*0030*/ 	.string	""
        /*0030*/ 	.string	"ptxas"
        /*0030*/ 	.string	"Cuda compilation tools, release 13.0, V13.0.88"
        /*0030*/ 	.string	"Build cuda_13.0.r13.0/compiler.36424714_0"
        /*0030*/ 	.string	"-arch sm_100 -m 64 "



//--------------------- .note.nv.cuinfo           --------------------------
	.section	.note.nv.cuinfo,"",@"SHT_NOTE"
	.sectionflags	@"SHF_NOTE_NV_CUINFO"
        /*0018*/ 	.short	0x0002
        /*001a*/ 	.short	0x0064
        /*001c*/ 	.short	0x0082
	.zero		2


//--------------------- .nv.info                  --------------------------
	.section	.nv.info,"",@"SHT_CUDA_INFO"
	.align	4


	//----- nvinfo : EIATTR_REGCOUNT
	.align		4
        /*0000*/ 	.byte	0x04, 0x2f
        /*0002*/ 	.short	(.L_2 - .L_1)
	.align		4
.L_1:
        /*0004*/ 	.word	index@(_Z14stress_computePf)
        /*0008*/ 	.word	0x0000001e


	//----- nvinfo : EIATTR_FRAME_SIZE
	.align		4
.L_2:
        /*000c*/ 	.byte	0x04, 0x11
        /*000e*/ 	.short	(.L_4 - .L_3)
	.align		4
.L_3:
        /*0010*/ 	.word	index@(_Z14stress_computePf)
        /*0014*/ 	.word	0x00000000


	//----- nvinfo : EIATTR_REGCOUNT
	.align		4
.L_4:
        /*0018*/ 	.byte	0x04, 0x2f
        /*001a*/ 	.short	(.L_6 - .L_5)
	.align		4
.L_5:
        /*001c*/ 	.word	index@(_Z13stress_memoryPf)
        /*0020*/ 	.word	0x00000020


	//----- nvinfo : EIATTR_FRAME_SIZE
	.align		4
.L_6:
        /*0024*/ 	.byte	0x04, 0x11
        /*0026*/ 	.short	(.L_8 - .L_7)
	.align		4
.L_7:
        /*0028*/ 	.word	index@(_Z13stress_memoryPf)
        /*002c*/ 	.word	0x00000000


	//----- nvinfo : EIATTR_REGCOUNT
	.align		4
.L_8:
        /*0030*/ 	.byte	0x04, 0x2f
        /*0032*/ 	.short	(.L_10 - .L_9)
	.align		4
.L_9:
        /*0034*/ 	.word	index@(_Z9stress_xuPf)
        /*0038*/ 	.word	0x0000001e


	//----- nvinfo : EIATTR_FRAME_SIZE
	.align		4
.L_10:
        /*003c*/ 	.byte	0x04, 0x11
        /*003e*/ 	.short	(.L_12 - .L_11)
	.align		4
.L_11:
        /*0040*/ 	.word	index@(_Z9stress_xuPf)
        /*0044*/ 	.word	0x00000000


	//----- nvinfo : EIATTR_REGCOUNT
	.align		4
.L_12:
        /*0048*/ 	.byte	0x04, 0x2f
        /*004a*/ 	.short	(.L_14 - .L_13)
	.align		4
.L_13:
        /*004c*/ 	.word	index@(_Z13stress_atomicPf)
        /*0050*/ 	.word	0x0000000a


	//----- nvinfo : EIATTR_FRAME_SIZE
	.align		4
.L_14:
        /*0054*/ 	.byte	0x04, 0x11
        /*0056*/ 	.short	(.L_16 - .L_15)
	.align		4
.L_15:
        /*0058*/ 	.word	index@(_Z13stress_atomicPf)
        /*005c*/ 	.word	0x00000000


	//----- nvinfo : EIATTR_MIN_STACK_SIZE
	.align		4
.L_16:
        /*0060*/ 	.byte	0x04, 0x12
        /*0062*/ 	.short	(.L_18 - .L_17)
	.align		4
.L_17:
        /*0064*/ 	.word	index@(_Z13stress_atomicPf)
        /*0068*/ 	.word	0x00000000


	//----- nvinfo : EIATTR_MIN_STACK_SIZE
	.align		4
.L_18:
        /*006c*/ 	.byte	0x04, 0x12
        /*006e*/ 	.short	(.L_20 - .L_19)
	.align		4
.L_19:
        /*0070*/ 	.word	index@(_Z9stress_xuPf)
        /*0074*/ 	.word	0x00000000


	//----- nvinfo : EIATTR_MIN_STACK_SIZE
	.align		4
.L_20:
        /*0078*/ 	.byte	0x04, 0x12
        /*007a*/ 	.short	(.L_22 - .L_21)
	.align		4
.L_21:
        /*007c*/ 	.word	index@(_Z13stress_memoryPf)
        /*0080*/ 	.word	0x00000000


	//----- nvinfo : EIATTR_MIN_STACK_SIZE
	.align		4
.L_22:
        /*0084*/ 	.byte	0x04, 0x12
        /*0086*/ 	.short	(.L_24 - .L_23)
	.align		4
.L_23:
        /*0088*/ 	.word	index@(_Z14stress_computePf)
        /*008c*/ 	.word	0x00000000
.L_24:


//--------------------- .nv.compat                --------------------------
	.section	.nv.compat,"",@"SHT_CUDA_COMPAT_INFO"
	.align	4
        /*0000*/ 	.byte	0x02, 0x09, 0x00, 0x00, 0x02, 0x02, 0x01, 0x00, 0x02, 0x05, 0x05, 0x00, 0x03, 0x07, 0x01, 0x01
        /*0010*/ 	.byte	0x02, 0x03, 0x00, 0x00, 0x02, 0x06, 0x01, 0x00, 0x04, 0x0b, 0x08, 0x00, 0x01, 0x00, 0x00, 0x00
        /*0020*/ 	.byte	0x00, 0x00, 0x00, 0x00


//--------------------- .nv.info._Z13stress_atomicPf --------------------------
	.section	.nv.info._Z13stress_atomicPf,"",@"SHT_CUDA_INFO"
	.sectionflags	@""
	.align	4


	//----- nvinfo : EIATTR_CUDA_API_VERSION
	.align		4
        /*0000*/ 	.byte	0x04, 0x37
        /*0002*/ 	.short	(.L_26 - .L_25)
.L_25:
        /*0004*/ 	.word	0x00000082


	//----- nvinfo : EIATTR_KPARAM_INFO
	.align		4
.L_26:
        /*0008*/ 	.byte	0x04, 0x17
        /*000a*/ 	.short	(.L_28 - .L_27)
.L_27:
        /*000c*/ 	.word	0x00000000
        /*0010*/ 	.short	0x0000
        /*0012*/ 	.short	0x0000
        /*0014*/ 	.byte	0x00, 0xf5, 0x21, 0x00


	//----- nvinfo : EIATTR_SPARSE_MMA_MASK
	.align		4
.L_28:
        /*0018*/ 	.byte	0x03, 0x50
        /*001a*/ 	.short	0x0000


	//----- nvinfo : EIATTR_MAXREG_COUNT
	.align		4
        /*001c*/ 	.byte	0x03, 0x1b
        /*001e*/ 	.short	0x00ff


	//----- nvinfo : EIATTR_MERCURY_ISA_VERSION
	.align		4
        /*0020*/ 	.byte	0x03, 0x5f
        /*0022*/ 	.short	0x0101


	//----- nvinfo : EIATTR_VRC_CTA_INIT_COUNT
	.align		4
        /*0024*/ 	.byte	0x02, 0x4a
	.zero		1
	.zero		1


	//----- nvinfo : EIATTR_EXIT_INSTR_OFFSETS
	.align		4
        /*0028*/ 	.byte	0x04, 0x1c
        /*002a*/ 	.short	(.L_30 - .L_29)


	//   ....[0]....
.L_29:
        /*002c*/ 	.word	0x00003f10


	//----- nvinfo : EIATTR_CBANK_PARAM_SIZE
	.align		4
.L_30:
        /*0030*/ 	.byte	0x03, 0x19
        /*0032*/ 	.short	0x0008


	//----- nvinfo : EIATTR_PARAM_CBANK
	.align		4
        /*0034*/ 	.byte	0x04, 0x0a
        /*0036*/ 	.short	(.L_32 - .L_31)
	.align		4
.L_31:
        /*0038*/ 	.word	index@(.nv.constant0._Z13stress_atomicPf)
        /*003c*/ 	.short	0x0380
        /*003e*/ 	.short	0x0008


	//----- nvinfo : EIATTR_SW_WAR
	.align		4
.L_32:
        /*0040*/ 	.byte	0x04, 0x36
        /*0042*/ 	.short	(.L_34 - .L_33)
.L_33:
        /*0044*/ 	.word	0x00000008
.L_34:


//--------------------- .nv.info._Z9stress_xuPf   --------------------------
	.section	.nv.info._Z9stress_xuPf,"",@"SHT_CUDA_INFO"
	.sectionflags	@""
	.align	4


	//----- nvinfo : EIATTR_CUDA_API_VERSION
	.align		4
        /*0000*/ 	.byte	0x04, 0x37
        /*0002*/ 	.short	(.L_36 - .L_35)
.L_35:
        /*0004*/ 	.word	0x00000082


	//----- nvinfo : EIATTR_KPARAM_INFO
	.align		4
.L_36:
        /*0008*/ 	.byte	0x04, 0x17
        /*000a*/ 	.short	(.L_38 - .L_37)
.L_37:
        /*000c*/ 	.word	0x00000000
        /*0010*/ 	.short	0x0000
        /*0012*/ 	.short	0x0000
        /*0014*/ 	.byte	0x00, 0xf5, 0x21, 0x00


	//----- nvinfo : EIATTR_SPARSE_MMA_MASK
	.align		4
.L_38:
        /*0018*/ 	.byte	0x03, 0x50
        /*001a*/ 	.short	0x0000


	//----- nvinfo : EIATTR_MAXREG_COUNT
	.align		4
        /*001c*/ 	.byte	0x03, 0x1b
        /*001e*/ 	.short	0x00ff


	//----- nvinfo : EIATTR_MERCURY_ISA_VERSION
	.align		4
        /*0020*/ 	.byte	0x03, 0x5f
        /*0022*/ 	.short	0x0101


	//----- nvinfo : EIATTR_VRC_CTA_INIT_COUNT
	.align		4
        /*0024*/ 	.byte	0x02, 0x4a
	.zero		1
	.zero		1


	//----- nvinfo : EIATTR_EXIT_INSTR_OFFSETS
	.align		4
        /*0028*/ 	.byte	0x04, 0x1c
        /*002a*/ 	.short	(.L_40 - .L_39)


	//   ....[0]....
.L_39:
        /*002c*/ 	.word	0x00000a20


	//----- nvinfo : EIATTR_CBANK_PARAM_SIZE
	.align		4
.L_40:
        /*0030*/ 	.byte	0x03, 0x19
        /*0032*/ 	.short	0x0008


	//----- nvinfo : EIATTR_PARAM_CBANK
	.align		4
        /*0034*/ 	.byte	0x04, 0x0a
        /*0036*/ 	.short	(.L_42 - .L_41)
	.align		4
.L_41:
        /*0038*/ 	.word	index@(.nv.constant0._Z9stress_xuPf)
        /*003c*/ 	.short	0x0380
        /*003e*/ 	.short	0x0008


	//----- nvinfo : EIATTR_SW_WAR
	.align		4
.L_42:
        /*0040*/ 	.byte	0x04, 0x36
        /*0042*/ 	.short	(.L_44 - .L_43)
.L_43:
        /*0044*/ 	.word	0x00000008
.L_44:


//--------------------- .nv.info._Z13stress_memoryPf --------------------------
	.section	.nv.info._Z13stress_memoryPf,"",@"SHT_CUDA_INFO"
	.sectionflags	@""
	.align	4


	//----- nvinfo : EIATTR_CUDA_API_VERSION
	.align		4
        /*0000*/ 	.byte	0x04, 0x37
        /*0002*/ 	.short	(.L_46 - .L_45)
.L_45:
        /*0004*/ 	.word	0x00000082


	//----- nvinfo : EIATTR_KPARAM_INFO
	.align		4
.L_46:
        /*0008*/ 	.byte	0x04, 0x17
        /*000a*/ 	.short	(.L_48 - .L_47)
.L_47:
        /*000c*/ 	.word	0x00000000
        /*0010*/ 	.short	0x0000
        /*0012*/ 	.short	0x0000
        /*0014*/ 	.byte	0x00, 0xf5, 0x21, 0x00


	//----- nvinfo : EIATTR_SPARSE_MMA_MASK
	.align		4
.L_48:
        /*0018*/ 	.byte	0x03, 0x50
        /*001a*/ 	.short	0x0000


	//----- nvinfo : EIATTR_MAXREG_COUNT
	.align		4
        /*001c*/ 	.byte	0x03, 0x1b
        /*001e*/ 	.short	0x00ff


	//----- nvinfo : EIATTR_MERCURY_ISA_VERSION
	.align		4
        /*0020*/ 	.byte	0x03, 0x5f
        /*0022*/ 	.short	0x0101


	//----- nvinfo : EIATTR_VRC_CTA_INIT_COUNT
	.align		4
        /*0024*/ 	.byte	0x02, 0x4a
	.zero		1
	.zero		1


	//----- nvinfo : EIATTR_EXIT_INSTR_OFFSETS
	.align		4
        /*0028*/ 	.byte	0x04, 0x1c
        /*002a*/ 	.short	(.L_50 - .L_49)


	//   ....[0]....
.L_49:
        /*002c*/ 	.word	0x00000bc0


	//----- nvinfo : EIATTR_CBANK_PARAM_SIZE
	.align		4
.L_50:
        /*0030*/ 	.byte	0x03, 0x19
        /*0032*/ 	.short	0x0008


	//----- nvinfo : EIATTR_PARAM_CBANK
	.align		4
        /*0034*/ 	.byte	0x04, 0x0a
        /*0036*/ 	.short	(.L_52 - .L_51)
	.align		4
.L_51:
        /*0038*/ 	.word	index@(.nv.constant0._Z13stress_memoryPf)
        /*003c*/ 	.short	0x0380
        /*003e*/ 	.short	0x0008


	//----- nvinfo : EIATTR_SW_WAR
	.align		4
.L_52:
        /*0040*/ 	.byte	0x04, 0x36
        /*0042*/ 	.short	(.L_54 - .L_53)
.L_53:
        /*0044*/ 	.word	0x00000008
.L_54:


//--------------------- .nv.info._Z14stress_computePf --------------------------
	.section	.nv.info._Z14stress_computePf,"",@"SHT_CUDA_INFO"
	.sectionflags	@""
	.align	4


	//----- nvinfo : EIATTR_CUDA_API_VERSION
	.align		4
        /*0000*/ 	.byte	0x04, 0x37
        /*0002*/ 	.short	(.L_56 - .L_55)
.L_55:
        /*0004*/ 	.word	0x00000082


	//----- nvinfo : EIATTR_KPARAM_INFO
	.align		4
.L_56:
        /*0008*/ 	.byte	0x04, 0x17
        /*000a*/ 	.short	(.L_58 - .L_57)
.L_57:
        /*000c*/ 	.word	0x00000000
        /*0010*/ 	.short	0x0000
        /*0012*/ 	.short	0x0000
        /*0014*/ 	.byte	0x00, 0xf5, 0x21, 0x00


	//----- nvinfo : EIATTR_SPARSE_MMA_MASK
	.align		4
.L_58:
        /*0018*/ 	.byte	0x03, 0x50
        /*001a*/ 	.short	0x0000


	//----- nvinfo : EIATTR_MAXREG_COUNT
	.align		4
        /*001c*/ 	.byte	0x03, 0x1b
        /*001e*/ 	.short	0x00ff


	//----- nvinfo : EIATTR_MERCURY_ISA_VERSION
	.align		4
        /*0020*/ 	.byte	0x03, 0x5f
        /*0022*/ 	.short	0x0101


	//----- nvinfo : EIATTR_VRC_CTA_INIT_COUNT
	.align		4
        /*0024*/ 	.byte	0x02, 0x4a
	.zero		1
	.zero		1


	//----- nvinfo : EIATTR_EXIT_INSTR_OFFSETS
	.align		4
        /*0028*/ 	.byte	0x04, 0x1c
        /*002a*/ 	.short	(.L_60 - .L_59)


	//   ....[0]....
.L_59:
        /*002c*/ 	.word	0x00000fc0


	//----- nvinfo : EIATTR_CRS_STACK_SIZE
	.align		4
.L_60:
        /*0030*/ 	.byte	0x04, 0x1e
        /*0032*/ 	.short	(.L_62 - .L_61)
.L_61:
        /*0034*/ 	.word	0x00000000


	//----- nvinfo : EIATTR_CBANK_PARAM_SIZE
	.align		4
.L_62:
        /*0038*/ 	.byte	0x03, 0x19
        /*003a*/ 	.short	0x0008


	//----- nvinfo : EIATTR_PARAM_CBANK
	.align		4
        /*003c*/ 	.byte	0x04, 0x0a
        /*003e*/ 	.short	(.L_64 - .L_63)
	.align		4
.L_63:
        /*0040*/ 	.word	index@(.nv.constant0._Z14stress_computePf)
        /*0044*/ 	.short	0x0380
        /*0046*/ 	.short	0x0008


	//----- nvinfo : EIATTR_SW_WAR
	.align		4
.L_64:
        /*0048*/ 	.byte	0x04, 0x36
        /*004a*/ 	.short	(.L_66 - .L_65)
.L_65:
        /*004c*/ 	.word	0x00000008
.L_66:


//--------------------- .nv.callgraph             --------------------------
	.section	.nv.callgraph,"",@"SHT_CUDA_CALLGRAPH"
	.align	4
	.sectionentsize	8
	.align		4
        /*0000*/ 	.word	0x00000000
	.align		4
        /*0004*/ 	.word	0xffffffff
	.align		4
        /*0008*/ 	.word	0x00000000
	.align		4
        /*000c*/ 	.word	0xfffffffe
	.align		4
        /*0010*/ 	.word	0x00000000
	.align		4
        /*0014*/ 	.word	0xfffffffd
	.align		4
        /*0018*/ 	.word	0x00000000
	.align		4
        /*001c*/ 	.word	0xfffffffc


//--------------------- .nv.constant4             --------------------------
	.section	.nv.constant4,"a",@progbits
	.align	8
	.align		8
.nv.constant4:
        /*0000*/ 	.dword	__cudart_i2opi_f


//--------------------- .text._Z13stress_atomicPf --------------------------
	.section	.text._Z13stress_atomicPf,"ax",@progbits
	.align	128
        .global         _Z13stress_atomicPf
        .type           _Z13stress_atomicPf,@function
        .size           _Z13stress_atomicPf,(.L_x_17 - _Z13stress_atomicPf)
        .other          _Z13stress_atomicPf,@"STO_CUDA_ENTRY STV_DEFAULT"
_Z13stress_atomicPf:
.text._Z13stress_atomicPf:
[----:B------:R-:W-:Y:S01]  /*0000*/  LDC R1, c[0x0][0x37c] ;  /* 0x0000df00ff017b82 */ /* 0x000fe20000000800 */
[----:B------:R-:W0:Y:S07]  /*0010*/  S2R R0, SR_TID.X ;  /* 0x0000000000007919 */ /* 0x000e2e0000002100 */
[----:B------:R-:W0:Y:S01]  /*0020*/  S2UR UR6, SR_CTAID.X ;  /* 0x00000000000679c3 */ /* 0x000e220000002500 */
[----:B------:R-:W1:Y:S01]  /*0030*/  LDCU.64 UR4, c[0x0][0x358] ;  /* 0x00006b00ff0477ac */ /* 0x000e620008000a00 */
[----:B------:R-:W-:-:S06]  /*0040*/  HFMA2 R7, -RZ, RZ, 1.875, 0 ;  /* 0x3f800000ff077431 */ /* 0x000fcc00000001ff */
[----:B------:R-:W0:Y:S08]  /*0050*/  LDC R5, c[0x0][0x360] ;  /* 0x0000d800ff057b82 */ /* 0x000e300000000800 */
[----:B------:R-:W2:Y:S01]  /*0060*/  LDC.64 R2, c[0x0][0x380] ;  /* 0x0000e000ff027b82 */ /* 0x000ea20000000a00 */
[----:B0-----:R-:W-:-:S04]  /*0070*/  IMAD R5, R5, UR6, R0 ;  /* 0x0000000605057c24 */ /* 0x001fc8000f8e0200 */
[----:B--2---:R-:W-:-:S05]  /*0080*/  IMAD.WIDE R2, R5, 0x4, R2 ;  /* 0x0000000405027825 */ /* 0x004fca00078e0202 */
[----:B-1----:R-:W-:Y:S04]  /*0090*/  REDG.E.ADD.F32.FTZ.RN.STRONG.GPU desc[UR4][R2.64], R7 ;  /* 0x00000007020079a6 */ /* 0x002fe8000c12f304 */
[----:B------:R-:W-:Y:S04]  /*00a0*/  REDG.E.ADD.F32.FTZ.RN.STRONG.GPU desc[UR4][R2.64], R7 ;  /* 0x00000007020079a6 */ /* 0x000fe8000c12f304 */
        /* <DEDUP_REMOVED lines=997> */
[----:B------:R-:W-:Y:S01]  /*3f00*/  REDG.E.ADD.F32.FTZ.RN.STRONG.GPU desc[UR4][R2.64], R7 ;  /* 0x00000007020079a6 */ /* 0x000fe2000c12f304 */
[----:B------:R-:W-:Y:S05]  /*3f10*/  EXIT ;  /* 0x000000000000794d */ /* 0x000fea0003800000 */
.L_x_0:
[----:B------:R-:W-:-:S00]  /*3f20*/  BRA `(.L_x_0) ;  /* 0xfffffffc00fc7947 */ /* 0x000fc0000383ffff */
[----:B------:R-:W-:-:S00]  /*3f30*/  NOP ;  /* 0x0000000000007918 */ /* 0x000fc00000000000 */
        /* <DEDUP_REMOVED lines=12> */
.L_x_17:


//--------------------- .text._Z9stress_xuPf      --------------------------
	.section	.text._Z9stress_xuPf,"ax",@progbits
	.align	128
        .global         _Z9stress_xuPf
        .type           _Z9stress_xuPf,@function
        .size           _Z9stress_xuPf,(.L_x_18 - _Z9stress_xuPf)
        .other          _Z9stress_xuPf,@"STO_CUDA_ENTRY STV_DEFAULT"
_Z9stress_xuPf:
.text._Z9stress_xuPf:
[----:B------:R-:W-:Y:S01]  /*0000*/  LDC R1, c[0x0][0x37c] ;  /* 0x0000df00ff017b82 */ /* 0x000fe20000000800 */
[----:B------:R-:W0:Y:S07]  /*0010*/  S2R R0, SR_TID.X ;  /* 0x0000000000007919 */ /* 0x000e2e0000002100 */
[----:B------:R-:W0:Y:S01]  /*0020*/  S2UR UR4, SR_CTAID.X ;  /* 0x00000000000479c3 */ /* 0x000e220000002500 */
[----:B------:R-:W1:Y:S07]  /*0030*/  LDCU.64 UR8, c[0x0][0x358] ;  /* 0x00006b00ff0877ac */ /* 0x000e6e0008000a00 */
[----:B------:R-:W0:Y:S08]  /*0040*/  LDC R5, c[0x0][0x360] ;  /* 0x0000d800ff057b82 */ /* 0x000e300000000800 */
[----:B------:R-:W2:Y:S01]  /*0050*/  LDC.64 R2, c[0x0][0x380] ;  /* 0x0000e000ff027b82 */ /* 0x000ea20000000a00 */
[----:B0-----:R-:W-:-:S04]  /*0060*/  IMAD R5, R5, UR4, R0 ;  /* 0x0000000405057c24 */ /* 0x001fc8000f8e0200 */
[----:B--2---:R-:W-:-:S05]  /*0070*/  IMAD.WIDE R2, R5, 0x4, R2 ;  /* 0x0000000405027825 */ /* 0x004fca00078e0202 */
[----:B-1----:R0:W5:Y:S01]  /*0080*/  LDG.E R0, desc[UR8][R2.64] ;  /* 0x0000000802007981 */ /* 0x002162000c1e1900 */
[----:B------:R-:W-:Y:S01]  /*0090*/  HFMA2 R7, -RZ, RZ, 0, 0 ;  /* 0x00000000ff077431 */ /* 0x000fe200000001ff */
[----:B------:R-:W-:-:S06]  /*00a0*/  UMOV UR4, URZ ;  /* 0x000000ff00047c82 */ /* 0x000fcc0008000000 */
.L_x_1:
[----:B------:R-:W-:Y:S01]  /*00b0*/  I2FP.F32.U32 R5, UR4 ;  /* 0x0000000400057c45 */ /* 0x000fe20008201000 */
[----:B------:R-:W-:Y:S01]  /*00c0*/  UIADD3 UR5, UPT, UPT, UR4, 0x1, URZ ;  /* 0x0000000104057890 */ /* 0x000fe2000fffe0ff */
[----:B------:R-:W-:Y:S01]  /*00d0*/  MOV R13, 0x3bbb989d ;  /* 0x3bbb989d000d7802 */ /* 0x000fe20000000f00 */
[----:B------:R-:W-:Y:S01]  /*00e0*/  UIADD3 UR6, UPT, UPT, UR4, 0x2, URZ ;  /* 0x0000000204067890 */ /* 0x000fe2000fffe0ff */
[----:B------:R-:W-:Y:S01]  /*00f0*/  MOV R9, 0x437c0000 ;  /* 0x437c000000097802 */ /* 0x000fe20000000f00 */
[----:B-----5:R-:W-:Y:S02]  /*0100*/  FMUL R6, R0, R5 ;  /* 0x0000000500067220 */ /* 0x020fe40000400000 */
[----:B------:R-:W-:Y:S01]  /*0110*/  I2FP.F32.U32 R5, UR5 ;  /* 0x0000000500057c45 */ /* 0x000fe20008201000 */
[----:B------:R-:W-:Y:S01]  /*0120*/  UIADD3 UR5, UPT, UPT, UR4, 0x3, URZ ;  /* 0x0000000304057890 */ /* 0x000fe2000fffe0ff */
[----:B------:R-:W-:Y:S01]  /*0130*/  FFMA.SAT R10, R6, R13, 0.5 ;  /* 0x3f000000060a7423 */ /* 0x000fe2000000200d */
[----:B------:R-:W-:Y:S01]  /*0140*/  I2FP.F32.U32 R11, UR6 ;  /* 0x00000006000b7c45 */ /* 0x000fe20008201000 */
[----:B------:R-:W-:Y:S01]  /*0150*/  UIADD3 UR4, UPT, UPT, UR4, 0x4, URZ ;  /* 0x0000000404047890 */ /* 0x000fe2000fffe0ff */
[----:B------:R-:W-:Y:S01]  /*0160*/  FMUL R5, R0, R5 ;  /* 0x0000000500057220 */ /* 0x000fe20000400000 */
[----:B------:R-:W-:Y:S01]  /*0170*/  FFMA.RM R10, R10, R9, 12582913 ;  /* 0x4b4000010a0a7423 */ /* 0x000fe20000004009 */
[----:B------:R-:W-:Y:S01]  /*0180*/  FSETP.GEU.AND P0, PT, R6, 1.175494350822287508e-38, PT ;  /* 0x008000000600780b */ /* 0x000fe20003f0e000 */
[----:B------:R-:W-:Y:S01]  /*0190*/  FMUL R4, R0, R11 ;  /* 0x0000000b00047220 */ /* 0x000fe20000400000 */
[-C--:B------:R-:W-:Y:S01]  /*01a0*/  FFMA.SAT R8, R5, R13.reuse, 0.5 ;  /* 0x3f00000005087423 */ /* 0x080fe2000000200d */
[----:B------:R-:W-:Y:S01]  /*01b0*/  FADD R15, R10, -12583039 ;  /* 0xcb40007f0a0f7421 */ /* 0x000fe20000000000 */
[----:B------:R-:W-:Y:S01]  /*01c0*/  I2FP.F32.U32 R19, UR5 ;  /* 0x0000000500137c45 */ /* 0x000fe20008201000 */
[----:B------:R-:W-:Y:S01]  /*01d0*/  FFMA.SAT R12, R4, R13, 0.5 ;  /* 0x3f000000040c7423 */ /* 0x000fe2000000200d */
[-C--:B------:R-:W-:Y:S01]  /*01e0*/  FFMA.RM R11, R8, R9.reuse, 12582913 ;  /* 0x4b400001080b7423 */ /* 0x080fe20000004009 */
[----:B------:R-:W-:Y:S01]  /*01f0*/  FFMA R15, R6, 1.4426950216293334961, -R15 ;  /* 0x3fb8aa3b060f7823 */ /* 0x000fe2000000080f */
[----:B------:R-:W-:Y:S01]  /*0200*/  SHF.L.U32 R10, R10, 0x17, RZ ;  /* 0x000000170a0a7819 */ /* 0x000fe200000006ff */
[----:B------:R-:W-:Y:S01]  /*0210*/  FFMA.RM R12, R12, R9, 12582913 ;  /* 0x4b4000010c0c7423 */ /* 0x000fe20000004009 */
[----:B------:R-:W-:Y:S01]  /*0220*/  FADD R8, R11, -12583039 ;  /* 0xcb40007f0b087421 */ /* 0x000fe20000000000 */
[C---:B------:R-:W-:Y:S01]  /*0230*/  FFMA R15, R6.reuse, 1.925963033500011079e-08, R15 ;  /* 0x32a57060060f7823 */ /* 0x040fe2000000000f */
[C---:B------:R-:W-:Y:S01]  /*0240*/  FSETP.GEU.AND P1, PT, R5.reuse, 1.175494350822287508e-38, PT ;  /* 0x008000000500780b */ /* 0x040fe20003f2e000 */
[----:B------:R-:W-:Y:S01]  /*0250*/  @!P0 FMUL R6, R6, 8388608 ;  /* 0x4b00000006068820 */ /* 0x000fe20000400000 */
[----:B------:R-:W-:Y:S01]  /*0260*/  FFMA R8, R5, 1.4426950216293334961, -R8 ;  /* 0x3fb8aa3b05087823 */ /* 0x000fe20000000808 */
[----:B------:R-:W-:Y:S01]  /*0270*/  FADD R17, R12, -12583039 ;  /* 0xcb40007f0c117421 */ /* 0x000fe20000000000 */
[----:B------:R-:W-:Y:S01]  /*0280*/  SHF.L.U32 R11, R11, 0x17, RZ ;  /* 0x000000170b0b7819 */ /* 0x000fe200000006ff */
[----:B------:R-:W1:Y:S01]  /*0290*/  MUFU.EX2 R15, R15 ;  /* 0x0000000f000f7308 */ /* 0x000e620000000800 */
[C---:B------:R-:W-:Y:S01]  /*02a0*/  FFMA R16, R5.reuse, 1.925963033500011079e-08, R8 ;  /* 0x32a5706005107823 */ /* 0x040fe20000000008 */
[----:B------:R-:W-:Y:S01]  /*02b0*/  FMUL R8, R0, R19 ;  /* 0x0000001300087220 */ /* 0x000fe20000400000 */
[----:B------:R-:W-:Y:S01]  /*02c0*/  IADD3 R14, PT, PT, R6, -0x3f2aaaab, RZ ;  /* 0xc0d55555060e7810 */ /* 0x000fe20007ffe0ff */
[C---:B------:R-:W-:Y:S01]  /*02d0*/  FFMA R17, R4.reuse, 1.4426950216293334961, -R17 ;  /* 0x3fb8aa3b04117823 */ /* 0x040fe20000000811 */
[----:B------:R-:W-:Y:S01]  /*02e0*/  FSETP.GEU.AND P2, PT, R4, 1.175494350822287508e-38, PT ;  /* 0x008000000400780b */ /* 0x000fe20003f4e000 */
[----:B------:R-:W-:Y:S01]  /*02f0*/  FFMA.SAT R18, R8, R13, 0.5 ;  /* 0x3f00000008127423 */ /* 0x000fe2000000200d */
[----:B------:R-:W-:Y:S01]  /*0300*/  LOP3.LUT R13, R14, 0xff800000, RZ, 0xc0, !PT ;  /* 0xff8000000e0d7812 */ /* 0x000fe200078ec0ff */
[----:B------:R-:W2:Y:S01]  /*0310*/  MUFU.EX2 R16, R16 ;  /* 0x0000001000107308 */ /* 0x000ea20000000800 */
[----:B------:R-:W-:Y:S01]  /*0320*/  FFMA R19, R4, 1.925963033500011079e-08, R17 ;  /* 0x32a5706004137823 */ /* 0x000fe20000000011 */
[----:B------:R-:W-:Y:S01]  /*0330*/  MOV R14, 0x3e055027 ;  /* 0x3e055027000e7802 */ /* 0x000fe20000000f00 */
[----:B------:R-:W-:Y:S01]  /*0340*/  FFMA.RM R9, R18, R9, 12582913 ;  /* 0x4b40000112097423 */ /* 0x000fe20000004009 */
[-C--:B------:R-:W-:Y:S01]  /*0350*/  IADD3 R17, PT, PT, R6, -R13.reuse, RZ ;  /* 0x8000000d06117210 */ /* 0x080fe20007ffe0ff */
[----:B------:R-:W-:Y:S01]  /*0360*/  @!P1 FMUL R5, R5, 8388608 ;  /* 0x4b00000005059820 */ /* 0x000fe20000400000 */
[----:B------:R-:W-:Y:S01]  /*0370*/  I2FP.F32.S32 R13, R13 ;  /* 0x0000000d000d7245 */ /* 0x000fe20000201400 */
[----:B------:R-:W-:Y:S01]  /*0380*/  UISETP.NE.AND UP0, UPT, UR4, 0x3e8, UPT ;  /* 0x000003e80400788c */ /* 0x000fe2000bf05270 */
[----:B------:R3:W4:Y:S01]  /*0390*/  MUFU.EX2 R20, R19 ;  /* 0x0000001300147308 */ /* 0x0007220000000800 */
[----:B-1----:R-:W-:Y:S01]  /*03a0*/  FMUL R10, R10, R15 ;  /* 0x0000000f0a0a7220 */ /* 0x002fe20000400000 */
[----:B------:R-:W-:Y:S01]  /*03b0*/  FADD R15, R17, -1 ;  /* 0xbf800000110f7421 */ /* 0x000fe20000000000 */
[----:B------:R-:W-:Y:S01]  /*03c0*/  SHF.L.U32 R17, R12, 0x17, RZ ;  /* 0x000000170c117819 */ /* 0x000fe200000006ff */
[----:B------:R-:W-:Y:S01]  /*03d0*/  @!P2 FMUL R4, R4, 8388608 ;  /* 0x4b0000000404a820 */ /* 0x000fe20000400000 */
[----:B------:R-:W-:Y:S01]  /*03e0*/  FSEL R27, RZ, -23, P2 ;  /* 0xc1b80000ff1b7808 */ /* 0x000fe20001000000 */
[----:B------:R-:W-:Y:S01]  /*03f0*/  FFMA R18, R15, -R14, 0.14084610342979431152 ;  /* 0x3e1039f60f127423 */ /* 0x000fe2000000080e */
[----:B------:R-:W-:Y:S01]  /*0400*/  ISETP.GT.U32.AND P3, PT, R6, 0x7f7fffff, PT ;  /* 0x7f7fffff0600780c */ /* 0x000fe20003f64070 */
[----:B--2---:R-:W-:-:S02]  /*0410*/  FMUL R12, R11, R16 ;  /* 0x000000100b0c7220 */ /* 0x004fc40000400000 */
[C---:B------:R-:W-:Y:S01]  /*0420*/  FFMA R18, R15.reuse, R18, -0.12148627638816833496 ;  /* 0xbdf8cdcc0f127423 */ /* 0x040fe20000000012 */
[----:B------:R-:W-:Y:S02]  /*0430*/  FSEL R16, RZ, -23, P0 ;  /* 0xc1b80000ff107808 */ /* 0x000fe40000000000 */
[----:B------:R-:W-:Y:S01]  /*0440*/  FSETP.GEU.AND P0, PT, R8, 1.175494350822287508e-38, PT ;  /* 0x008000000800780b */ /* 0x000fe20003f0e000 */
[----:B------:R-:W-:Y:S01]  /*0450*/  FFMA R18, R15, R18, 0.13980610668659210205 ;  /* 0x3e0f29550f127423 */ /* 0x000fe20000000012 */
[----:B---3--:R-:W-:Y:S01]  /*0460*/  IADD3 R19, PT, PT, R5, -0x3f2aaaab, RZ ;  /* 0xc0d5555505137810 */ /* 0x008fe20007ffe0ff */
[----:B------:R-:W-:Y:S01]  /*0470*/  FFMA R16, R13, 1.1920928955078125e-07, R16 ;  /* 0x340000000d107823 */ /* 0x000fe20000000010 */
[----:B----4-:R-:W-:Y:S01]  /*0480*/  FMUL R11, R17, R20 ;  /* 0x00000014110b7220 */ /* 0x010fe20000400000 */
[----:B------:R-:W-:Y:S01]  /*0490*/  FADD R17, R9, -12583039 ;  /* 0xcb40007f09117421 */ /* 0x000fe20000000000 */
[----:B------:R-:W-:Y:S01]  /*04a0*/  FFMA R18, R15, R18, -0.16684235632419586182 ;  /* 0xbe2ad8b90f127423 */ /* 0x000fe20000000012 */
[----:B------:R-:W-:-:S02]  /*04b0*/  LOP3.LUT R20, R19, 0xff800000, RZ, 0xc0, !PT ;  /* 0xff80000013147812 */ /* 0x000fc400078ec0ff */
[C---:B------:R-:W-:Y:S01]  /*04c0*/  FFMA R13, R8.reuse, 1.4426950216293334961, -R17 ;  /* 0x3fb8aa3b080d7823 */ /* 0x040fe20000000811 */
[----:B------:R-:W-:Y:S01]  /*04d0*/  FFMA R18, R15, R18, 0.20012299716472625732 ;  /* 0x3e4ced0b0f127423 */ /* 0x000fe20000000012 */
[----:B------:R-:W-:Y:S02]  /*04e0*/  IADD3 R19, PT, PT, R5, -R20, RZ ;  /* 0x8000001405137210 */ /* 0x000fe40007ffe0ff */
[----:B------:R-:W-:Y:S01]  /*04f0*/  FFMA R13, R8, 1.925963033500011079e-08, R13 ;  /* 0x32a57060080d7823 */ /* 0x000fe2000000000d */
[----:B------:R-:W-:Y:S01]  /*0500*/  IADD3 R23, PT, PT, R4, -0x3f2aaaab, RZ ;  /* 0xc0d5555504177810 */ /* 0x000fe20007ffe0ff */
[----:B------:R-:W-:Y:S01]  /*0510*/  FFMA R18, R15, R18, -0.24999669194221496582 ;  /* 0xbe7fff220f127423 */ /* 0x000fe20000000012 */
[----:B------:R-:W-:Y:S01]  /*0520*/  @!P0 FMUL R8, R8, 8388608 ;  /* 0x4b00000008088820 */ /* 0x000fe20000400000 */
[----:B------:R-:W-:Y:S01]  /*0530*/  FADD R19, R19, -1 ;  /* 0xbf80000013137421 */ /* 0x000fe20000000000 */
[----:B------:R-:W-:Y:S01]  /*0540*/  LOP3.LUT R23, R23, 0xff800000, RZ, 0xc0, !PT ;  /* 0xff80000017177812 */ /* 0x000fe200078ec0ff */
[----:B------:R-:W-:Y:S01]  /*0550*/  FFMA R18, R15, R18, 0.33333182334899902344 ;  /* 0x3eaaaa780f127423 */ /* 0x000fe20000000012 */
[----:B------:R-:W-:Y:S01]  /*0560*/  I2FP.F32.S32 R22, R20 ;  /* 0x0000001400167245 */ /* 0x000fe20000201400 */
[----:B------:R-:W-:Y:S01]  /*0570*/  FFMA R20, R19, -R14, 0.14084610342979431152 ;  /* 0x3e1039f613147423 */ /* 0x000fe2000000080e */
[----:B------:R-:W-:Y:S01]  /*0580*/  IADD3 R25, PT, PT, R8, -0x3f2aaaab, RZ ;  /* 0xc0d5555508197810 */ /* 0x000fe20007ffe0ff */
[----:B------:R-:W-:Y:S01]  /*0590*/  FFMA R18, R15, R18, -0.5 ;  /* 0xbf0000000f127423 */ /* 0x000fe20000000012 */
[----:B------:R-:W-:Y:S01]  /*05a0*/  IADD3 R21, PT, PT, R4, -R23, RZ ;  /* 0x8000001704157210 */ /* 0x000fe20007ffe0ff */
[----:B------:R-:W-:Y:S01]  /*05b0*/  FFMA R20, R19, R20, -0.12148627638816833496 ;  /* 0xbdf8cdcc13147423 */ /* 0x000fe20000000014 */
[----:B------:R-:W-:Y:S01]  /*05c0*/  LOP3.LUT R25, R25, 0xff800000, RZ, 0xc0, !PT ;  /* 0xff80000019197812 */ /* 0x000fe200078ec0ff */
[----:B------:R-:W-:Y:S01]  /*05d0*/  FMUL R18, R15, R18 ;  /* 0x000000120f127220 */ /* 0x000fe20000400000 */
[----:B------:R-:W-:Y:S01]  /*05e0*/  FSEL R17, RZ, -23, P1 ;  /* 0xc1b80000ff117808 */ /* 0x000fe20000800000 */
[----:B------:R-:W-:Y:S01]  /*05f0*/  FADD R21, R21, -1 ;  /* 0xbf80000015157421 */ /* 0x000fe20000000000 */
[----:B------:R-:W-:Y:S01]  /*0600*/  IADD3 R24, PT, PT, R8, -R25, RZ ;  /* 0x8000001908187210 */ /* 0x000fe20007ffe0ff */
[----:B------:R-:W-:Y:S01]  /*0610*/  FFMA R20, R19, R20, 0.13980610668659210205 ;  /* 0x3e0f295513147423 */ /* 0x000fe20000000014 */
[----:B------:R-:W-:Y:S01]  /*0620*/  FFMA R15, R15, R18, R15 ;  /* 0x000000120f0f7223 */ /* 0x000fe2000000000f */
[----:B------:R-:W-:Y:S01]  /*0630*/  FFMA R17, R22, 1.1920928955078125e-07, R17 ;  /* 0x3400000016117823 */ /* 0x000fe20000000011 */
[----:B------:R-:W-:Y:S01]  /*0640*/  FFMA R22, R21, -R14, 0.14084610342979431152 ;  /* 0x3e1039f615167423 */ /* 0x000fe2000000080e */
[----:B------:R-:W-:Y:S01]  /*0650*/  I2FP.F32.S32 R18, R23 ;  /* 0x0000001700127245 */ /* 0x000fe20000201400 */
[----:B------:R-:W-:Y:S01]  /*0660*/  FADD R23, R24, -1 ;  /* 0xbf80000018177421 */ /* 0x000fe20000000000 */
[----:B------:R-:W-:Y:S01]  /*0670*/  FFMA R20, R19, R20, -0.16684235632419586182 ;  /* 0xbe2ad8b913147423 */ /* 0x000fe20000000014 */
[----:B------:R-:W-:Y:S01]  /*0680*/  FFMA R22, R21, R22, -0.12148627638816833496 ;  /* 0xbdf8cdcc15167423 */ /* 0x000fe20000000016 */
[----:B------:R-:W-:Y:S01]  /*0690*/  ISETP.GT.U32.AND P2, PT, R4, 0x7f7fffff, PT ;  /* 0x7f7fffff0400780c */ /* 0x000fe20003f44070 */
[----:B------:R-:W-:Y:S01]  /*06a0*/  FFMA R24, R23, -R14, 0.14084610342979431152 ;  /* 0x3e1039f617187423 */ /* 0x000fe2000000080e */
[----:B------:R-:W-:Y:S01]  /*06b0*/  FFMA R20, R19, R20, 0.20012299716472625732 ;  /* 0x3e4ced0b13147423 */ /* 0x000fe20000000014 */
[----:B------:R-:W-:Y:S01]  /*06c0*/  FFMA R22, R21, R22, 0.13980610668659210205 ;  /* 0x3e0f295515167423 */ /* 0x000fe20000000016 */
[----:B------:R-:W-:Y:S01]  /*06d0*/  FFMA R14, R18, 1.1920928955078125e-07, R27 ;  /* 0x34000000120e7823 */ /* 0x000fe2000000001b */
[----:B------:R-:W-:Y:S01]  /*06e0*/  FFMA R24, R23, R24, -0.12148627638816833496 ;  /* 0xbdf8cdcc17187423 */ /* 0x000fe20000000018 */
[----:B------:R-:W-:Y:S01]  /*06f0*/  FFMA R20, R19, R20, -0.24999669194221496582 ;  /* 0xbe7fff2213147423 */ /* 0x000fe20000000014 */
[----:B------:R-:W-:Y:S01]  /*0700*/  FFMA R22, R21, R22, -0.16684235632419586182 ;  /* 0xbe2ad8b915167423 */ /* 0x000fe20000000016 */
[----:B------:R-:W-:Y:S01]  /*0710*/  I2FP.F32.S32 R18, R25 ;  /* 0x0000001900127245 */ /* 0x000fe20000201400 */
[----:B------:R-:W-:Y:S01]  /*0720*/  FFMA R24, R23, R24, 0.13980610668659210205 ;  /* 0x3e0f295517187423 */ /* 0x000fe20000000018 */
[----:B------:R-:W-:Y:S01]  /*0730*/  FFMA R20, R19, R20, 0.33333182334899902344 ;  /* 0x3eaaaa7813147423 */ /* 0x000fe20000000014 */
[----:B------:R-:W-:Y:S01]  /*0740*/  FFMA R22, R21, R22, 0.20012299716472625732 ;  /* 0x3e4ced0b15167423 */ /* 0x000fe20000000016 */
[----:B------:R-:W-:Y:S01]  /*0750*/  FSEL R25, RZ, -23, P0 ;  /* 0xc1b80000ff197808 */ /* 0x000fe20000000000 */
[----:B------:R-:W-:Y:S01]  /*0760*/  FFMA R24, R23, R24, -0.16684235632419586182 ;  /* 0xbe2ad8b917187423 */ /* 0x000fe20000000018 */
[----:B------:R-:W-:Y:S01]  /*0770*/  FFMA R20, R19, R20, -0.5 ;  /* 0xbf00000013147423 */ /* 0x000fe20000000014 */
[----:B------:R-:W-:Y:S01]  /*0780*/  FFMA R22, R21, R22, -0.24999669194221496582 ;  /* 0xbe7fff2215167423 */ /* 0x000fe20000000016 */
[----:B------:R-:W-:Y:S01]  /*0790*/  ISETP.GT.U32.AND P0, PT, R5, 0x7f7fffff, PT ;  /* 0x7f7fffff0500780c */ /* 0x000fe20003f04070 */
[----:B------:R-:W-:Y:S01]  /*07a0*/  FFMA R24, R23, R24, 0.20012299716472625732 ;  /* 0x3e4ced0b17187423 */ /* 0x000fe20000000018 */
[----:B------:R-:W-:Y:S01]  /*07b0*/  FMUL R20, R19, R20 ;  /* 0x0000001413147220 */ /* 0x000fe20000400000 */
[----:B------:R-:W-:Y:S01]  /*07c0*/  FFMA R22, R21, R22, 0.33333182334899902344 ;  /* 0x3eaaaa7815167423 */ /* 0x000fe20000000016 */
[----:B------:R-:W-:Y:S01]  /*07d0*/  FFMA R15, R16, 0.69314718246459960938, R15 ;  /* 0x3f317218100f7823 */ /* 0x000fe2000000000f */
[----:B------:R-:W-:Y:S01]  /*07e0*/  FFMA R24, R23, R24, -0.24999669194221496582 ;  /* 0xbe7fff2217187423 */ /* 0x000fe20000000018 */
[----:B------:R-:W-:Y:S01]  /*07f0*/  FFMA R20, R19, R20, R19 ;  /* 0x0000001413147223 */ /* 0x000fe20000000013 */
[----:B------:R-:W-:Y:S01]  /*0800*/  MOV R19, 0x7f800000 ;  /* 0x7f80000000137802 */ /* 0x000fe20000000f00 */
[----:B------:R-:W-:Y:S01]  /*0810*/  FFMA R22, R21, R22, -0.5 ;  /* 0xbf00000015167423 */ /* 0x000fe20000000016 */
[----:B------:R-:W-:Y:S01]  /*0820*/  FFMA R24, R23, R24, 0.33333182334899902344 ;  /* 0x3eaaaa7817187423 */ /* 0x000fe20000000018 */
[C---:B------:R-:W-:Y:S01]  /*0830*/  FSETP.NEU.AND P1, PT, R6.reuse, RZ, PT ;  /* 0x000000ff0600720b */ /* 0x040fe20003f2d000 */
[----:B------:R-:W-:Y:S01]  /*0840*/  FFMA R17, R17, 0.69314718246459960938, R20 ;  /* 0x3f31721811117823 */ /* 0x000fe20000000014 */
[----:B------:R-:W-:Y:S01]  /*0850*/  FMUL R22, R21, R22 ;  /* 0x0000001615167220 */ /* 0x000fe20000400000 */
[-C--:B------:R-:W-:Y:S01]  /*0860*/  @P3 FFMA R15, R6, R19.reuse, +INF ;  /* 0x7f800000060f3423 */ /* 0x080fe20000000013 */
[----:B------:R-:W-:Y:S01]  /*0870*/  FFMA R24, R23, R24, -0.5 ;  /* 0xbf00000017187423 */ /* 0x000fe20000000018 */
[----:B------:R-:W-:Y:S01]  /*0880*/  ISETP.GT.U32.AND P3, PT, R8, 0x7f7fffff, PT ;  /* 0x7f7fffff0800780c */ /* 0x000fe20003f64070 */
[----:B------:R-:W1:Y:S01]  /*0890*/  MUFU.EX2 R6, R13 ;  /* 0x0000000d00067308 */ /* 0x000e620000000800 */
[----:B------:R-:W-:Y:S01]  /*08a0*/  FFMA R21, R21, R22, R21 ;  /* 0x0000001615157223 */ /* 0x000fe20000000015 */
[----:B------:R-:W-:Y:S01]  /*08b0*/  FMUL R24, R23, R24 ;  /* 0x0000001817187220 */ /* 0x000fe20000400000 */
[CC--:B------:R-:W-:Y:S01]  /*08c0*/  @P0 FFMA R17, R5.reuse, R19.reuse, +INF ;  /* 0x7f80000005110423 */ /* 0x0c0fe20000000013 */
[----:B------:R-:W-:Y:S01]  /*08d0*/  FSETP.NEU.AND P4, PT, R5, RZ, PT ;  /* 0x000000ff0500720b */ /* 0x000fe20003f8d000 */
[----:B------:R-:W-:Y:S01]  /*08e0*/  FFMA R14, R14, 0.69314718246459960938, R21 ;  /* 0x3f3172180e0e7823 */ /* 0x000fe20000000015 */
[----:B------:R-:W-:Y:S01]  /*08f0*/  FSEL R15, R15, -INF , P1 ;  /* 0xff8000000f0f7808 */ /* 0x000fe20000800000 */
[----:B------:R-:W-:Y:S01]  /*0900*/  FFMA R18, R18, 1.1920928955078125e-07, R25 ;  /* 0x3400000012127823 */ /* 0x000fe20000000019 */
[----:B------:R-:W-:Y:S01]  /*0910*/  FFMA R23, R23, R24, R23 ;  /* 0x0000001817177223 */ /* 0x000fe20000000017 */
[C---:B------:R-:W-:Y:S01]  /*0920*/  @P2 FFMA R14, R4.reuse, R19, +INF ;  /* 0x7f800000040e2423 */ /* 0x040fe20000000013 */
[----:B------:R-:W-:Y:S01]  /*0930*/  FSETP.NEU.AND P0, PT, R4, RZ, PT ;  /* 0x000000ff0400720b */ /* 0x000fe20003f0d000 */
[----:B------:R-:W-:Y:S01]  /*0940*/  FFMA R15, R10, R15, R7 ;  /* 0x0000000f0a0f7223 */ /* 0x000fe20000000007 */
[----:B------:R-:W-:Y:S01]  /*0950*/  FSEL R17, R17, -INF , P4 ;  /* 0xff80000011117808 */ /* 0x000fe20002000000 */
[----:B------:R-:W-:Y:S01]  /*0960*/  FFMA R18, R18, 0.69314718246459960938, R23 ;  /* 0x3f31721812127823 */ /* 0x000fe20000000017 */
[----:B------:R-:W-:Y:S01]  /*0970*/  @P3 FFMA R18, R8, R19, +INF ;  /* 0x7f80000008123423 */ /* 0x000fe20000000013 */
[----:B------:R-:W-:-:S02]  /*0980*/  FSEL R14, R14, -INF , P0 ;  /* 0xff8000000e0e7808 */ /* 0x000fc40000000000 */
[----:B------:R-:W-:Y:S01]  /*0990*/  SHF.L.U32 R9, R9, 0x17, RZ ;  /* 0x0000001709097819 */ /* 0x000fe200000006ff */
[----:B------:R-:W-:Y:S01]  /*09a0*/  FFMA R12, R12, R17, R15 ;  /* 0x000000110c0c7223 */ /* 0x000fe2000000000f */
[----:B------:R-:W-:-:S03]  /*09b0*/  FSETP.NEU.AND P0, PT, R8, RZ, PT ;  /* 0x000000ff0800720b */ /* 0x000fc60003f0d000 */
[----:B-1----:R-:W-:Y:S01]  /*09c0*/  FMUL R6, R9, R6 ;  /* 0x0000000609067220 */ /* 0x002fe20000400000 */
[----:B------:R-:W-:Y:S01]  /*09d0*/  FSEL R18, R18, -INF , P0 ;  /* 0xff80000012127808 */ /* 0x000fe20000000000 */
[----:B------:R-:W-:-:S04]  /*09e0*/  FFMA R11, R11, R14, R12 ;  /* 0x0000000e0b0b7223 */ /* 0x000fc8000000000c */
[----:B------:R-:W-:Y:S01]  /*09f0*/  FFMA R7, R6, R18, R11 ;  /* 0x0000001206077223 */ /* 0x000fe2000000000b */
[----:B------:R-:W-:Y:S06]  /*0a00*/  BRA.U UP0, `(.L_x_1) ;  /* 0xfffffff500a87547 */ /* 0x000fec000b83ffff */
[----:B------:R-:W-:Y:S01]  /*0a10*/  STG.E desc[UR8][R2.64], R7 ;  /* 0x0000000702007986 */ /* 0x000fe2000c101908 */
[----:B------:R-:W-:Y:S05]  /*0a20*/  EXIT ;  /* 0x000000000000794d */ /* 0x000fea0003800000 */
.L_x_2:
        /* <DEDUP_REMOVED lines=13> */
.L_x_18:


//--------------------- .text._Z13stress_memoryPf --------------------------
	.section	.text._Z13stress_memoryPf,"ax",@progbits
	.align	128
        .global         _Z13stress_memoryPf
        .type           _Z13stress_memoryPf,@function
        .size           _Z13stress_memoryPf,(.L_x_19 - _Z13stress_memoryPf)
        .other          _Z13stress_memoryPf,@"STO_CUDA_ENTRY STV_DEFAULT"
_Z13stress_memoryPf:
.text._Z13stress_memoryPf:
[----:B------:R-:W-:Y:S01]  /*0000*/  LDC R1, c[0x0][0x37c] ;  /* 0x0000df00ff017b82 */ /* 0x000fe20000000800 */
[----:B------:R-:W0:Y:S07]  /*0010*/  S2R R5, SR_TID.X ;  /* 0x0000000000057919 */ /* 0x000e2e0000002100 */
[----:B------:R-:W1:Y:S01]  /*0020*/  S2UR UR12, SR_CTAID.X ;  /* 0x00000000000c79c3 */ /* 0x000e620000002500 */
[----:B------:R-:W-:Y:S01]  /*0030*/  HFMA2 R22, -RZ, RZ, 0, 0 ;  /* 0x00000000ff167431 */ /* 0x000fe200000001ff */
[----:B------:R-:W2:Y:S06]  /*0040*/  LDCU.64 UR10, c[0x0][0x358] ;  /* 0x00006b00ff0a77ac */ /* 0x000eac0008000a00 */
[----:B------:R-:W0:Y:S01]  /*0050*/  LDC R0, c[0x0][0x360] ;  /* 0x0000d800ff007b82 */ /* 0x000e220000000800 */
[----:B-1----:R-:W-:-:S02]  /*0060*/  UIADD3 UR5, UPT, UPT, UR12, 0x3, URZ ;  /* 0x000000030c057890 */ /* 0x002fc4000fffe0ff */
[----:B------:R-:W-:Y:S02]  /*0070*/  UIADD3 UR6, UPT, UPT, UR12, 0x4, URZ ;  /* 0x000000040c067890 */ /* 0x000fe4000fffe0ff */
[----:B------:R-:W-:Y:S02]  /*0080*/  UIADD3 UR7, UPT, UPT, UR12, 0x5, URZ ;  /* 0x000000050c077890 */ /* 0x000fe4000fffe0ff */
[----:B------:R-:W-:Y:S02]  /*0090*/  UIADD3 UR8, UPT, UPT, UR12, 0x6, URZ ;  /* 0x000000060c087890 */ /* 0x000fe4000fffe0ff */
[----:B------:R-:W-:Y:S02]  /*00a0*/  UIADD3 UR9, UPT, UPT, UR12, 0x7, URZ ;  /* 0x000000070c097890 */ /* 0x000fe4000fffe0ff */
[C-C-:B0-----:R-:W-:Y:S01]  /*00b0*/  IMAD R2, R0.reuse, UR12, R5.reuse ;  /* 0x0000000c00027c24 */ /* 0x141fe2000f8e0205 */
[----:B------:R-:W-:Y:S01]  /*00c0*/  UIADD3 UR4, UPT, UPT, UR12, 0x2, URZ ;  /* 0x000000020c047890 */ /* 0x000fe2000fffe0ff */
[----:B------:R-:W-:-:S02]  /*00d0*/  IMAD R26, R0, UR5, R5 ;  /* 0x00000005001a7c24 */ /* 0x000fc4000f8e0205 */
[--C-:B------:R-:W-:Y:S01]  /*00e0*/  IMAD R25, R0, UR6, R5.reuse ;  /* 0x0000000600197c24 */ /* 0x100fe2000f8e0205 */
[----:B------:R-:W-:Y:S01]  /*00f0*/  IADD3 R8, PT, PT, R2, R0, RZ ;  /* 0x0000000002087210 */ /* 0x000fe20007ffe0ff */
[C-C-:B------:R-:W-:Y:S01]  /*0100*/  IMAD R7, R0.reuse, UR7, R5.reuse ;  /* 0x0000000700077c24 */ /* 0x140fe2000f8e0205 */
[----:B------:R-:W-:Y:S01]  /*0110*/  MOV R16, R2 ;  /* 0x0000000200107202 */ /* 0x000fe20000000f00 */
[C-C-:B------:R-:W-:Y:S02]  /*0120*/  IMAD R11, R0.reuse, UR8, R5.reuse ;  /* 0x00000008000b7c24 */ /* 0x140fe4000f8e0205 */
[C-C-:B------:R-:W-:Y:S02]  /*0130*/  IMAD R18, R0.reuse, UR9, R5.reuse ;  /* 0x0000000900127c24 */ /* 0x140fe4000f8e0205 */
[----:B------:R-:W-:Y:S01]  /*0140*/  IMAD R3, R0, UR4, R5 ;  /* 0x0000000400037c24 */ /* 0x000fe2000f8e0205 */
[----:B--2---:R-:W-:-:S06]  /*0150*/  UMOV UR4, URZ ;  /* 0x000000ff00047c82 */ /* 0x004fcc0008000000 */
.L_x_3:
[----:B------:R-:W0:Y:S02]  /*0160*/  LDC.64 R12, c[0x0][0x380] ;  /* 0x0000e000ff0c7b82 */ /* 0x000e240000000a00 */
[----:B0-----:R-:W-:-:S05]  /*0170*/  IMAD.WIDE.U32 R28, R16, 0x4, R12 ;  /* 0x00000004101c7825 */ /* 0x001fca00078e000c */
[----:B------:R0:W2:Y:S01]  /*0180*/  LDG.E R23, desc[UR10][R28.64] ;  /* 0x0000000a1c177981 */ /* 0x0000a2000c1e1900 */
[----:B------:R-:W-:-:S05]  /*0190*/  IMAD.WIDE.U32 R4, R8, 0x4, R12 ;  /* 0x0000000408047825 */ /* 0x000fca00078e000c */
[----:B------:R-:W3:Y:S01]  /*01a0*/  LDG.E R9, desc[UR10][R4.64] ;  /* 0x0000000a04097981 */ /* 0x000ee2000c1e1900 */
[----:B0-----:R-:W-:-:S04]  /*01b0*/  IMAD.WIDE.U32 R28, R3, 0x4, R12 ;  /* 0x00000004031c7825 */ /* 0x001fc800078e000c */
[--C-:B------:R-:W-:Y:S01]  /*01c0*/  IMAD.WIDE.U32 R14, R26, 0x4, R12.reuse ;  /* 0x000000041a0e7825 */ /* 0x100fe200078e000c */
[----:B------:R-:W4:Y:S03]  /*01d0*/  LDG.E R4, desc[UR10][R28.64] ;  /* 0x0000000a1c047981 */ /* 0x000f26000c1e1900 */
[--C-:B------:R-:W-:Y:S01]  /*01e0*/  IMAD.WIDE.U32 R20, R25, 0x4, R12.reuse ;  /* 0x0000000419147825 */ /* 0x100fe200078e000c */
[----:B------:R0:W5:Y:S04]  /*01f0*/  LDG.E R5, desc[UR10][R14.64] ;  /* 0x0000000a0e057981 */ /* 0x000168000c1e1900 */
[----:B------:R1:W5:Y:S01]  /*0200*/  LDG.E R6, desc[UR10][R20.64] ;  /* 0x0000000a14067981 */ /* 0x000362000c1e1900 */
[----:B0-----:R-:W-:-:S04]  /*0210*/  IMAD.WIDE.U32 R14, R7, 0x4, R12 ;  /* 0x00000004070e7825 */ /* 0x001fc800078e000c */
[----:B-1----:R-:W-:Y:S01]  /*0220*/  IMAD.WIDE.U32 R20, R11, 0x4, R12 ;  /* 0x000000040b147825 */ /* 0x002fe200078e000c */
[----:B------:R0:W5:Y:S01]  /*0230*/  LDG.E R10, desc[UR10][R14.64] ;  /* 0x0000000a0e0a7981 */ /* 0x000162000c1e1900 */
[----:B------:R-:W-:-:S04]  /*0240*/  LEA R19, R0, R16, 0x3 ;  /* 0x0000001000137211 */ /* 0x000fc800078e18ff */
[----:B------:R-:W5:Y:S01]  /*0250*/  LDG.E R21, desc[UR10][R20.64] ;  /* 0x0000000a14157981 */ /* 0x000f62000c1e1900 */
[----:B0-----:R-:W-:Y:S01]  /*0260*/  IMAD.WIDE.U32 R14, R18, 0x4, R12 ;  /* 0x00000004120e7825 */ /* 0x001fe200078e000c */
[----:B------:R-:W-:-:S04]  /*0270*/  LEA R8, R0, R8, 0x3 ;  /* 0x0000000800087211 */ /* 0x000fc800078e18ff */
[----:B------:R0:W5:Y:S01]  /*0280*/  LDG.E R20, desc[UR10][R14.64] ;  /* 0x0000000a0e147981 */ /* 0x000162000c1e1900 */
[----:B------:R-:W-:Y:S01]  /*0290*/  IMAD.WIDE.U32 R16, R8, 0x4, R12 ;  /* 0x0000000408107825 */ /* 0x000fe200078e000c */
[----:B------:R-:W-:-:S05]  /*02a0*/  LEA R3, R0, R3, 0x3 ;  /* 0x0000000300037211 */ /* 0x000fca00078e18ff */
[----:B------:R1:W5:Y:S01]  /*02b0*/  LDG.E R17, desc[UR10][R16.64] ;  /* 0x0000000a10117981 */ /* 0x000362000c1e1900 */
[----:B0-----:R-:W-:-:S05]  /*02c0*/  IMAD.WIDE.U32 R14, R19, 0x4, R12 ;  /* 0x00000004130e7825 */ /* 0x001fca00078e000c */
[----:B------:R0:W5:Y:S01]  /*02d0*/  LDG.E R24, desc[UR10][R14.64] ;  /* 0x0000000a0e187981 */ /* 0x000162000c1e1900 */
[----:B-1----:R-:W-:Y:S01]  /*02e0*/  LEA R16, R0, R26, 0x3 ;  /* 0x0000001a00107211 */ /* 0x002fe200078e18ff */
[----:B0-----:R-:W-:-:S05]  /*02f0*/  IMAD.WIDE.U32 R14, R3, 0x4, R12 ;  /* 0x00000004030e7825 */ /* 0x001fca00078e000c */
[----:B------:R0:W5:Y:S02]  /*0300*/  LDG.E R26, desc[UR10][R14.64] ;  /* 0x0000000a0e1a7981 */ /* 0x000164000c1e1900 */
[----:B0-----:R-:W-:-:S05]  /*0310*/  IMAD.WIDE.U32 R14, R16, 0x4, R12 ;  /* 0x00000004100e7825 */ /* 0x001fca00078e000c */
[----:B------:R0:W5:Y:S01]  /*0320*/  LDG.E R27, desc[UR10][R14.64] ;  /* 0x0000000a0e1b7981 */ /* 0x000162000c1e1900 */
[C---:B------:R-:W-:Y:S02]  /*0330*/  LEA R25, R0.reuse, R25, 0x3 ;  /* 0x0000001900197211 */ /* 0x040fe400078e18ff */
[----:B------:R-:W-:-:S03]  /*0340*/  LEA R7, R0, R7, 0x3 ;  /* 0x0000000700077211 */ /* 0x000fc600078e18ff */
[----:B0-----:R-:W-:Y:S01]  /*0350*/  IMAD.WIDE.U32 R14, R25, 0x4, R12 ;  /* 0x00000004190e7825 */ /* 0x001fe200078e000c */
[----:B------:R-:W-:-:S03]  /*0360*/  LEA R11, R0, R11, 0x3 ;  /* 0x0000000b000b7211 */ /* 0x000fc600078e18ff */
[----:B--2---:R-:W-:Y:S02]  /*0370*/  FADD R28, R23, R22 ;  /* 0x00000016171c7221 */ /* 0x004fe40000000000 */
[----:B------:R0:W2:Y:S02]  /*0380*/  LDG.E R22, desc[UR10][R14.64] ;  /* 0x0000000a0e167981 */ /* 0x0000a4000c1e1900 */
[----:B---3--:R-:W-:Y:S01]  /*0390*/  FADD R23, R28, R9 ;  /* 0x000000091c177221 */ /* 0x008fe20000000000 */
[----:B0-----:R-:W-:-:S05]  /*03a0*/  IMAD.WIDE.U32 R14, R7, 0x4, R12 ;  /* 0x00000004070e7825 */ /* 0x001fca00078e000c */
[----:B------:R0:W3:Y:S02]  /*03b0*/  LDG.E R9, desc[UR10][R14.64] ;  /* 0x0000000a0e097981 */ /* 0x0000e4000c1e1900 */
[----:B0-----:R-:W-:-:S06]  /*03c0*/  IMAD.WIDE.U32 R14, R11, 0x4, R12 ;  /* 0x000000040b0e7825 */ /* 0x001fcc00078e000c */
[----:B------:R-:W3:Y:S01]  /*03d0*/  LDG.E R14, desc[UR10][R14.64] ;  /* 0x0000000a0e0e7981 */ /* 0x000ee2000c1e1900 */
[----:B----4-:R-:W-:-:S04]  /*03e0*/  FADD R4, R23, R4 ;  /* 0x0000000417047221 */ /* 0x010fc80000000000 */
[----:B-----5:R-:W-:-:S04]  /*03f0*/  FADD R23, R4, R5 ;  /* 0x0000000504177221 */ /* 0x020fc80000000000 */
[----:B------:R-:W-:-:S04]  /*0400*/  FADD R23, R23, R6 ;  /* 0x0000000617177221 */ /* 0x000fc80000000000 */
[----:B------:R-:W-:Y:S01]  /*0410*/  FADD R10, R23, R10 ;  /* 0x0000000a170a7221 */ /* 0x000fe20000000000 */
[----:B------:R-:W-:-:S03]  /*0420*/  LEA R18, R0, R18, 0x3 ;  /* 0x0000001200127211 */ /* 0x000fc600078e18ff */
[----:B------:R-:W-:Y:S01]  /*0430*/  FADD R21, R10, R21 ;  /* 0x000000150a157221 */ /* 0x000fe20000000000 */
[----:B------:R-:W-:Y:S01]  /*0440*/  LEA R19, R0, R19, 0x3 ;  /* 0x0000001300137211 */ /* 0x000fe200078e18ff */
[----:B------:R-:W-:-:S04]  /*0450*/  IMAD.WIDE.U32 R4, R18, 0x4, R12 ;  /* 0x0000000412047825 */ /* 0x000fc800078e000c */
[----:B------:R-:W-:Y:S01]  /*0460*/  FADD R21, R21, R20 ;  /* 0x0000001415157221 */ /* 0x000fe20000000000 */
[C---:B------:R-:W-:Y:S01]  /*0470*/  LEA R8, R0.reuse, R8, 0x3 ;  /* 0x0000000800087211 */ /* 0x040fe200078e18ff */
[----:B------:R0:W4:Y:S01]  /*0480*/  LDG.E R15, desc[UR10][R4.64] ;  /* 0x0000000a040f7981 */ /* 0x000122000c1e1900 */
[----:B------:R-:W-:Y:S01]  /*0490*/  LEA R3, R0, R3, 0x3 ;  /* 0x0000000300037211 */ /* 0x000fe200078e18ff */
[----:B------:R-:W-:Y:S01]  /*04a0*/  FADD R24, R21, R24 ;  /* 0x0000001815187221 */ /* 0x000fe20000000000 */
[----:B------:R-:W-:-:S04]  /*04b0*/  IMAD.WIDE.U32 R20, R19, 0x4, R12 ;  /* 0x0000000413147825 */ /* 0x000fc800078e000c */
[----:B0-----:R-:W-:Y:S01]  /*04c0*/  IMAD.WIDE.U32 R4, R8, 0x4, R12 ;  /* 0x0000000408047825 */ /* 0x001fe200078e000c */
[----:B------:R0:W5:Y:S03]  /*04d0*/  LDG.E R10, desc[UR10][R20.64] ;  /* 0x0000000a140a7981 */ /* 0x000166000c1e1900 */
[----:B------:R-:W-:Y:S01]  /*04e0*/  FADD R17, R24, R17 ;  /* 0x0000001118117221 */ /* 0x000fe20000000000 */
[C---:B------:R-:W-:Y:S02]  /*04f0*/  LEA R25, R0.reuse, R25, 0x3 ;  /* 0x0000001900197211 */ /* 0x040fe400078e18ff */
[C---:B------:R-:W-:Y:S02]  /*0500*/  LEA R23, R0.reuse, R7, 0x3 ;  /* 0x0000000700177211 */ /* 0x040fe400078e18ff */
[----:B0-----:R-:W-:Y:S01]  /*0510*/  LEA R20, R0, R16, 0x3 ;  /* 0x0000001000147211 */ /* 0x001fe200078e18ff */
[----:B------:R0:W5:Y:S01]  /*0520*/  LDG.E R21, desc[UR10][R4.64] ;  /* 0x0000000a04157981 */ /* 0x000162000c1e1900 */
[----:B------:R-:W-:-:S03]  /*0530*/  FADD R26, R17, R26 ;  /* 0x0000001a111a7221 */ /* 0x000fc60000000000 */
[----:B------:R-:W-:-:S04]  /*0540*/  IMAD.WIDE.U32 R16, R20, 0x4, R12 ;  /* 0x0000000414107825 */ /* 0x000fc800078e000c */
[--C-:B0-----:R-:W-:Y:S02]  /*0550*/  IMAD.WIDE.U32 R4, R3, 0x4, R12.reuse ;  /* 0x0000000403047825 */ /* 0x101fe400078e000c */
[----:B------:R-:W5:Y:S04]  /*0560*/  LDG.E R16, desc[UR10][R16.64] ;  /* 0x0000000a10107981 */ /* 0x000f68000c1e1900 */
[----:B------:R0:W5:Y:S01]  /*0570*/  LDG.E R24, desc[UR10][R4.64] ;  /* 0x0000000a04187981 */ /* 0x000162000c1e1900 */
[----:B------:R-:W-:Y:S01]  /*0580*/  IMAD.WIDE.U32 R6, R23, 0x4, R12 ;  /* 0x0000000417067825 */ /* 0x000fe200078e000c */
[----:B------:R-:W-:-:S03]  /*0590*/  LEA R11, R0, R11, 0x3 ;  /* 0x0000000b000b7211 */ /* 0x000fc600078e18ff */
[----:B------:R-:W-:Y:S01]  /*05a0*/  FADD R27, R26, R27 ;  /* 0x0000001b1a1b7221 */ /* 0x000fe20000000000 */
[----:B------:R-:W-:Y:S01]  /*05b0*/  LEA R18, R0, R18, 0x3 ;  /* 0x0000001200127211 */ /* 0x000fe200078e18ff */
[----:B------:R1:W5:Y:S01]  /*05c0*/  LDG.E R26, desc[UR10][R6.64] ;  /* 0x0000000a061a7981 */ /* 0x000362000c1e1900 */
[----:B0-----:R-:W-:-:S05]  /*05d0*/  IMAD.WIDE.U32 R4, R25, 0x4, R12 ;  /* 0x0000000419047825 */ /* 0x001fca00078e000c */
[----:B------:R0:W5:Y:S01]  /*05e0*/  LDG.E R17, desc[UR10][R4.64] ;  /* 0x0000000a04117981 */ /* 0x000162000c1e1900 */
[----:B-1----:R-:W-:Y:S01]  /*05f0*/  IMAD.WIDE.U32 R6, R11, 0x4, R12 ;  /* 0x000000040b067825 */ /* 0x002fe200078e000c */
[----:B------:R-:W-:-:S05]  /*0600*/  LEA R19, R0, R19, 0x3 ;  /* 0x0000001300137211 */ /* 0x000fca00078e18ff */
[----:B------:R-:W5:Y:S01]  /*0610*/  LDG.E R6, desc[UR10][R6.64] ;  /* 0x0000000a06067981 */ /* 0x000f62000c1e1900 */
[----:B0-----:R-:W-:-:S05]  /*0620*/  IMAD.WIDE.U32 R4, R18, 0x4, R12 ;  /* 0x0000000412047825 */ /* 0x001fca00078e000c */
[----:B------:R0:W5:Y:S01]  /*0630*/  LDG.E R7, desc[UR10][R4.64] ;  /* 0x0000000a04077981 */ /* 0x000162000c1e1900 */
[C---:B------:R-:W-:Y:S01]  /*0640*/  LEA R8, R0.reuse, R8, 0x3 ;  /* 0x0000000800087211 */ /* 0x040fe200078e18ff */
[----:B0-----:R-:W-:Y:S01]  /*0650*/  IMAD.WIDE.U32 R4, R19, 0x4, R12 ;  /* 0x0000000413047825 */ /* 0x001fe200078e000c */
[C---:B------:R-:W-:Y:S02]  /*0660*/  LEA R3, R0.reuse, R3, 0x3 ;  /* 0x0000000300037211 */ /* 0x040fe400078e18ff */
[----:B------:R-:W-:Y:S01]  /*0670*/  LEA R20, R0, R20, 0x3 ;  /* 0x0000001400147211 */ /* 0x000fe200078e18ff */
[----:B--2---:R-:W-:Y:S02]  /*0680*/  FADD R22, R27, R22 ;  /* 0x000000161b167221 */ /* 0x004fe40000000000 */
[----:B------:R0:W2:Y:S02]  /*0690*/  LDG.E R27, desc[UR10][R4.64] ;  /* 0x0000000a041b7981 */ /* 0x0000a4000c1e1900 */
[----:B0-----:R-:W-:-:S04]  /*06a0*/  IMAD.WIDE.U32 R4, R8, 0x4, R12 ;  /* 0x0000000408047825 */ /* 0x001fc800078e000c */
[----:B---3--:R-:W-:Y:S02]  /*06b0*/  FADD R29, R22, R9 ;  /* 0x00000009161d7221 */ /* 0x008fe40000000000 */
[----:B------:R0:W3:Y:S02]  /*06c0*/  LDG.E R9, desc[UR10][R4.64] ;  /* 0x0000000a04097981 */ /* 0x0000e4000c1e1900 */
[----:B0-----:R-:W-:-:S04]  /*06d0*/  IMAD.WIDE.U32 R4, R3, 0x4, R12 ;  /* 0x0000000403047825 */ /* 0x001fc800078e000c */
[----:B------:R-:W-:Y:S02]  /*06e0*/  FADD R22, R29, R14 ;  /* 0x0000000e1d167221 */ /* 0x000fe40000000000 */
[----:B------:R0:W3:Y:S02]  /*06f0*/  LDG.E R14, desc[UR10][R4.64] ;  /* 0x0000000a040e7981 */ /* 0x0000e4000c1e1900 */
[----:B0-----:R-:W-:-:S06]  /*0700*/  IMAD.WIDE.U32 R4, R20, 0x4, R12 ;  /* 0x0000000414047825 */ /* 0x001fcc00078e000c */
[----:B------:R-:W3:Y:S01]  /*0710*/  LDG.E R4, desc[UR10][R4.64] ;  /* 0x0000000a04047981 */ /* 0x000ee2000c1e1900 */
[----:B----4-:R-:W-:Y:S01]  /*0720*/  FADD R15, R22, R15 ;  /* 0x0000000f160f7221 */ /* 0x010fe20000000000 */
[----:B------:R-:W-:-:S03]  /*0730*/  LEA R25, R0, R25, 0x3 ;  /* 0x0000001900197211 */ /* 0x000fc600078e18ff */
[----:B-----5:R-:W-:-:S04]  /*0740*/  FADD R10, R15, R10 ;  /* 0x0000000a0f0a7221 */ /* 0x020fc80000000000 */
[----:B------:R-:W-:Y:S01]  /*0750*/  FADD R21, R10, R21 ;  /* 0x000000150a157221 */ /* 0x000fe20000000000 */
[----:B------:R-:W-:-:S03]  /*0760*/  LEA R23, R0, R23, 0x3 ;  /* 0x0000001700177211 */ /* 0x000fc600078e18ff */
[----:B------:R-:W-:-:S04]  /*0770*/  FADD R21, R21, R24 ;  /* 0x0000001815157221 */ /* 0x000fc80000000000 */
[----:B------:R-:W-:Y:S01]  /*0780*/  FADD R16, R21, R16 ;  /* 0x0000001015107221 */ /* 0x000fe20000000000 */
[C---:B------:R-:W-:Y:S01]  /*0790*/  LEA R11, R0.reuse, R11, 0x3 ;  /* 0x0000000b000b7211 */ /* 0x040fe200078e18ff */
[----:B------:R-:W-:Y:S01]  /*07a0*/  IMAD.WIDE.U32 R28, R23, 0x4, R12 ;  /* 0x00000004171c7825 */ /* 0x000fe200078e000c */
[----:B------:R-:W-:-:S04]  /*07b0*/  LEA R22, R0, R19, 0x3 ;  /* 0x0000001300167211 */ /* 0x000fc800078e18ff */
[----:B------:R-:W4:Y:S01]  /*07c0*/  LDG.E R10, desc[UR10][R28.64] ;  /* 0x0000000a1c0a7981 */ /* 0x000f22000c1e1900 */
[----:B------:R-:W-:Y:S01]  /*07d0*/  FADD R15, R16, R17 ;  /* 0x00000011100f7221 */ /* 0x000fe20000000000 */
[----:B------:R-:W-:-:S04]  /*07e0*/  IMAD.WIDE.U32 R16, R25, 0x4, R12 ;  /* 0x0000000419107825 */ /* 0x000fc800078e000c */
[----:B------:R-:W-:Y:S01]  /*07f0*/  FADD R15, R15, R26 ;  /* 0x0000001a0f0f7221 */ /* 0x000fe20000000000 */
[----:B------:R0:W5:Y:S03]  /*0800*/  LDG.E R5, desc[UR10][R16.64] ;  /* 0x0000000a10057981 */ /* 0x000166000c1e1900 */
[----:B------:R-:W-:Y:S01]  /*0810*/  FADD R6, R15, R6 ;  /* 0x000000060f067221 */ /* 0x000fe20000000000 */
[----:B------:R-:W-:Y:S01]  /*0820*/  LEA R15, R0, R18, 0x3 ;  /* 0x00000012000f7211 */ /* 0x000fe200078e18ff */
[----:B0-----:R-:W-:-:S04]  /*0830*/  IMAD.WIDE.U32 R16, R11, 0x4, R12 ;  /* 0x000000040b107825 */ /* 0x001fc800078e000c */
[----:B------:R-:W-:Y:S01]  /*0840*/  FADD R18, R6, R7 ;  /* 0x0000000706127221 */ /* 0x000fe20000000000 */
[C---:B------:R-:W-:Y:S01]  /*0850*/  LEA R8, R0.reuse, R8, 0x3 ;  /* 0x0000000800087211 */ /* 0x040fe200078e18ff */
[----:B------:R-:W-:Y:S01]  /*0860*/  IMAD.WIDE.U32 R6, R15, 0x4, R12 ;  /* 0x000000040f067825 */ /* 0x000fe200078e000c */
[----:B------:R0:W4:Y:S01]  /*0870*/  LDG.E R21, desc[UR10][R16.64] ;  /* 0x0000000a10157981 */ /* 0x000122000c1e1900 */
[----:B------:R-:W-:-:S03]  /*0880*/  LEA R3, R0, R3, 0x3 ;  /* 0x0000000300037211 */ /* 0x000fc600078e18ff */
[----:B------:R1:W4:Y:S01]  /*0890*/  LDG.E R24, desc[UR10][R6.64] ;  /* 0x0000000a06187981 */ /* 0x000322000c1e1900 */
[----:B------:R-:W-:Y:S01]  /*08a0*/  LEA R20, R0, R20, 0x3 ;  /* 0x0000001400147211 */ /* 0x000fe200078e18ff */
[----:B0-----:R-:W-:-:S05]  /*08b0*/  IMAD.WIDE.U32 R16, R22, 0x4, R12 ;  /* 0x0000000416107825 */ /* 0x001fca00078e000c */
[----:B------:R0:W4:Y:S01]  /*08c0*/  LDG.E R26, desc[UR10][R16.64] ;  /* 0x0000000a101a7981 */ /* 0x000122000c1e1900 */
[--C-:B-1----:R-:W-:Y:S01]  /*08d0*/  IMAD.WIDE.U32 R6, R3, 0x4, R12.reuse ;  /* 0x0000000403067825 */ /* 0x102fe200078e000c */
[C---:B------:R-:W-:Y:S02]  /*08e0*/  LEA R25, R0.reuse, R25, 0x3 ;  /* 0x0000001900197211 */ /* 0x040fe400078e18ff */
[----:B------:R-:W-:Y:S01]  /*08f0*/  LEA R23, R0, R23, 0x3 ;  /* 0x0000001700177211 */ /* 0x000fe200078e18ff */
[----:B0-----:R-:W-:Y:S01]  /*0900*/  IMAD.WIDE.U32 R16, R20, 0x4, R12 ;  /* 0x0000000414107825 */ /* 0x001fe200078e000c */
[C---:B------:R-:W-:Y:S02]  /*0910*/  LEA R11, R0.reuse, R11, 0x3 ;  /* 0x0000000b000b7211 */ /* 0x040fe400078e18ff */
[----:B------:R-:W-:Y:S01]  /*0920*/  LEA R15, R0, R15, 0x3 ;  /* 0x0000000f000f7211 */ /* 0x000fe200078e18ff */
[----:B--2---:R-:W-:Y:S01]  /*0930*/  FADD R27, R18, R27 ;  /* 0x0000001b121b7221 */ /* 0x004fe20000000000 */
[----:B------:R-:W-:-:S06]  /*0940*/  IMAD.WIDE.U32 R18, R8, 0x4, R12 ;  /* 0x0000000408127825 */ /* 0x000fcc00078e000c */
[----:B------:R-:W2:Y:S01]  /*0950*/  LDG.E R18, desc[UR10][R18.64] ;  /* 0x0000000a12127981 */ /* 0x000ea2000c1e1900 */
[----:B---3--:R-:W-:-:S03]  /*0960*/  FADD R27, R27, R9 ;  /* 0x000000091b1b7221 */ /* 0x008fc60000000000 */
[----:B------:R0:W3:Y:S04]  /*0970*/  LDG.E R9, desc[UR10][R6.64] ;  /* 0x0000000a06097981 */ /* 0x0000e8000c1e1900 */
[----:B------:R1:W3:Y:S01]  /*0980*/  LDG.E R19, desc[UR10][R16.64] ;  /* 0x0000000a10137981 */ /* 0x0002e2000c1e1900 */
[----:B0-----:R-:W-:-:S04]  /*0990*/  IMAD.WIDE.U32 R6, R23, 0x4, R12 ;  /* 0x0000000417067825 */ /* 0x001fc800078e000c */
[----:B-1----:R-:W-:-:S04]  /*09a0*/  IMAD.WIDE.U32 R16, R25, 0x4, R12 ;  /* 0x0000000419107825 */ /* 0x002fc800078e000c */
[----:B------:R-:W-:Y:S02]  /*09b0*/  FADD R14, R27, R14 ;  /* 0x0000000e1b0e7221 */ /* 0x000fe40000000000 */
[----:B------:R0:W3:Y:S04]  /*09c0*/  LDG.E R27, desc[UR10][R6.64] ;  /* 0x0000000a061b7981 */ /* 0x0000e8000c1e1900 */
[----:B------:R-:W3:Y:S01]  /*09d0*/  LDG.E R16, desc[UR10][R16.64] ;  /* 0x0000000a10107981 */ /* 0x000ee2000c1e1900 */
[----:B0-----:R-:W-:-:S04]  /*09e0*/  IMAD.WIDE.U32 R6, R11, 0x4, R12 ;  /* 0x000000040b067825 */ /* 0x001fc800078e000c */
[----:B------:R-:W-:Y:S02]  /*09f0*/  FADD R28, R14, R4 ;  /* 0x000000040e1c7221 */ /* 0x000fe40000000000 */
[----:B------:R0:W3:Y:S02]  /*0a00*/  LDG.E R4, desc[UR10][R6.64] ;  /* 0x0000000a06047981 */ /* 0x0000e4000c1e1900 */
[----:B0-----:R-:W-:-:S05]  /*0a10*/  IMAD.WIDE.U32 R6, R15, 0x4, R12 ;  /* 0x000000040f067825 */ /* 0x001fca00078e000c */
[----:B------:R0:W3:Y:S01]  /*0a20*/  LDG.E R14, desc[UR10][R6.64] ;  /* 0x0000000a060e7981 */ /* 0x0000e2000c1e1900 */
[----:B------:R-:W-:-:S04]  /*0a30*/  UIADD3 UR4, UPT, UPT, UR4, 0x28, URZ ;  /* 0x0000002804047890 */ /* 0x000fc8000fffe0ff */
[----:B------:R-:W-:Y:S01]  /*0a40*/  UISETP.NE.AND UP0, UPT, UR4, 0x3e8, UPT ;  /* 0x000003e80400788c */ /* 0x000fe2000bf05270 */
[----:B------:R-:W-:Y:S01]  /*0a50*/  LEA R8, R0, R8, 0x3 ;  /* 0x0000000800087211 */ /* 0x000fe200078e18ff */
[----:B-----5:R-:W-:-:S04]  /*0a60*/  FADD R5, R28, R5 ;  /* 0x000000051c057221 */ /* 0x020fc80000000000 */
[----:B----4-:R-:W-:-:S04]  /*0a70*/  FADD R10, R5, R10 ;  /* 0x0000000a050a7221 */ /* 0x010fc80000000000 */
[----:B------:R-:W-:-:S04]  /*0a80*/  FADD R21, R10, R21 ;  /* 0x000000150a157221 */ /* 0x000fc80000000000 */
[----:B------:R-:W-:-:S04]  /*0a90*/  FADD R5, R21, R24 ;  /* 0x0000001815057221 */ /* 0x000fc80000000000 */
[----:B------:R-:W-:Y:S01]  /*0aa0*/  FADD R5, R26, R5 ;  /* 0x000000051a057221 */ /* 0x000fe20000000000 */
[C---:B------:R-:W-:Y:S02]  /*0ab0*/  LEA R3, R0.reuse, R3, 0x3 ;  /* 0x0000000300037211 */ /* 0x040fe400078e18ff */
[C---:B------:R-:W-:Y:S02]  /*0ac0*/  LEA R26, R0.reuse, R20, 0x3 ;  /* 0x00000014001a7211 */ /* 0x040fe400078e18ff */
[C---:B------:R-:W-:Y:S02]  /*0ad0*/  LEA R25, R0.reuse, R25, 0x3 ;  /* 0x0000001900197211 */ /* 0x040fe400078e18ff */
[C---:B0-----:R-:W-:Y:S02]  /*0ae0*/  LEA R7, R0.reuse, R23, 0x3 ;  /* 0x0000001700077211 */ /* 0x041fe400078e18ff */
[----:B------:R-:W-:Y:S01]  /*0af0*/  LEA R11, R0, R11, 0x3 ;  /* 0x0000000b000b7211 */ /* 0x000fe200078e18ff */
[----:B--2---:R-:W-:-:S04]  /*0b00*/  FADD R18, R5, R18 ;  /* 0x0000001205127221 */ /* 0x004fc80000000000 */
[----:B---3--:R-:W-:-:S04]  /*0b10*/  FADD R18, R18, R9 ;  /* 0x0000000912127221 */ /* 0x008fc80000000000 */
[----:B------:R-:W-:Y:S01]  /*0b20*/  FADD R19, R18, R19 ;  /* 0x0000001312137221 */ /* 0x000fe20000000000 */
[----:B------:R-:W-:-:S03]  /*0b30*/  LEA R18, R0, R15, 0x3 ;  /* 0x0000000f00127211 */ /* 0x000fc600078e18ff */
[----:B------:R-:W-:-:S04]  /*0b40*/  FADD R16, R19, R16 ;  /* 0x0000001013107221 */ /* 0x000fc80000000000 */
[----:B------:R-:W-:Y:S01]  /*0b50*/  FADD R27, R16, R27 ;  /* 0x0000001b101b7221 */ /* 0x000fe20000000000 */
[----:B------:R-:W-:-:S03]  /*0b60*/  LEA R16, R0, R22, 0x3 ;  /* 0x0000001600107211 */ /* 0x000fc600078e18ff */
[----:B------:R-:W-:-:S04]  /*0b70*/  FADD R27, R27, R4 ;  /* 0x000000041b1b7221 */ /* 0x000fc80000000000 */
[----:B------:R-:W-:Y:S01]  /*0b80*/  FADD R22, R27, R14 ;  /* 0x0000000e1b167221 */ /* 0x000fe20000000000 */
[----:B------:R-:W-:Y:S06]  /*0b90*/  BRA.U UP0, `(.L_x_3) ;  /* 0xfffffff500707547 */ /* 0x000fec000b83ffff */
[----:B------:R-:W-:-:S05]  /*0ba0*/  IMAD.WIDE R2, R2, 0x4, R12 ;  /* 0x0000000402027825 */ /* 0x000fca00078e020c */
[----:B------:R-:W-:Y:S01]  /*0bb0*/  STG.E desc[UR10][R2.64], R22 ;  /* 0x0000001602007986 */ /* 0x000fe2000c10190a */
[----:B------:R-:W-:Y:S05]  /*0bc0*/  EXIT ;  /* 0x000000000000794d */ /* 0x000fea0003800000 */
.L_x_4:
        /* <DEDUP_REMOVED lines=11> */
.L_x_19:


//--------------------- .text._Z14stress_computePf --------------------------
	.section	.text._Z14stress_computePf,"ax",@progbits
	.align	128
        .global         _Z14stress_computePf
        .type           _Z14stress_computePf,@function
        .size           _Z14stress_computePf,(.L_x_20 - _Z14stress_computePf)
        .other          _Z14stress_computePf,@"STO_CUDA_ENTRY STV_DEFAULT"
_Z14stress_computePf:
.text._Z14stress_computePf:
        /* <DEDUP_REMOVED lines=9> */
[----:B------:R-:W-:Y:S01]  /*0090*/  IMAD.MOV.U32 R11, RZ, RZ, RZ ;  /* 0x000000ffff0b7224 */ /* 0x000fe200078e00ff */
[----:B------:R-:W-:-:S06]  /*00a0*/  UMOV UR4, URZ ;  /* 0x000000ff00047c82 */ /* 0x000fcc0008000000 */
.L_x_15:
[----:B------:R-:W-:Y:S01]  /*00b0*/  I2FP.F32.U32 R5, UR4 ;  /* 0x0000000400057c45 */ /* 0x000fe20008201000 */
[----:B------:R-:W-:Y:S04]  /*00c0*/  BSSY.RECONVERGENT B0, `(.L_x_5) ;  /* 0x000006b000007945 */ /* 0x000fe80003800200 */
[----:B-----5:R-:W-:-:S04]  /*00d0*/  FMUL R14, R10, R5 ;  /* 0x000000050a0e7220 */ /* 0x020fc80000400000 */
[C---:B------:R-:W-:Y:S01]  /*00e0*/  FMUL R0, R14.reuse, 0.63661974668502807617 ;  /* 0x3f22f9830e007820 */ /* 0x040fe20000400000 */
[----:B------:R-:W-:-:S05]  /*00f0*/  FSETP.GE.AND P0, PT, |R14|, 105615, PT ;  /* 0x47ce47800e00780b */ /* 0x000fca0003f06200 */
[----:B------:R-:W1:Y:S02]  /*0100*/  F2I.NTZ R0, R0 ;  /* 0x0000000000007305 */ /* 0x000e640000203100 */
[----:B-1----:R-:W-:Y:S01]  /*0110*/  I2FP.F32.S32 R5, R0 ;  /* 0x0000000000057245 */ /* 0x002fe20000201400 */
[----:B------:R-:W-:-:S04]  /*0120*/  IMAD.MOV.U32 R8, RZ, RZ, R0 ;  /* 0x000000ffff087224 */ /* 0x000fc800078e0000 */
[----:B------:R-:W-:-:S04]  /*0130*/  FFMA R4, R5, -1.5707962512969970703, R14 ;  /* 0xbfc90fda05047823 */ /* 0x000fc8000000000e */
[----:B------:R-:W-:-:S04]  /*0140*/  FFMA R4, R5, -7.5497894158615963534e-08, R4 ;  /* 0xb3a2216805047823 */ /* 0x000fc80000000004 */
[----:B------:R-:W-:-:S04]  /*0150*/  FFMA R4, R5, -5.3903029534742383927e-15, R4 ;  /* 0xa7c234c505047823 */ /* 0x000fc80000000004 */
[----:B------:R-:W-:Y:S01]  /*0160*/  IMAD.MOV.U32 R5, RZ, RZ, R4 ;  /* 0x000000ffff057224 */ /* 0x000fe200078e0004 */
[----:B------:R-:W-:Y:S06]  /*0170*/  @!P0 BRA `(.L_x_6) ;  /* 0x00000004007c8947 */ /* 0x000fec0003800000 */
[----:B------:R-:W-:-:S13]  /*0180*/  FSETP.NEU.AND P0, PT, |R14|, +INF , PT ;  /* 0x7f8000000e00780b */ /* 0x000fda0003f0d200 */
[----:B------:R-:W-:Y:S01]  /*0190*/  @!P0 FMUL R5, RZ, R14 ;  /* 0x0000000eff058220 */ /* 0x000fe20000400000 */
[----:B------:R-:W-:Y:S01]  /*01a0*/  @!P0 IMAD.MOV.U32 R0, RZ, RZ, RZ ;  /* 0x000000ffff008224 */ /* 0x000fe200078e00ff */
[----:B------:R-:W-:Y:S06]  /*01b0*/  @!P0 BRA `(.L_x_6) ;  /* 0x00000004006c8947 */ /* 0x000fec0003800000 */
[----:B------:R-:W-:Y:S01]  /*01c0*/  IMAD.SHL.U32 R5, R14, 0x100, RZ ;  /* 0x000001000e057824 */ /* 0x000fe200078e00ff */
[----:B------:R-:W1:Y:S01]  /*01d0*/  LDCU.64 UR10, c[0x4][URZ] ;  /* 0x01000000ff0a77ac */ /* 0x000e620008000a00 */
[----:B------:R-:W-:Y:S02]  /*01e0*/  IMAD.MOV.U32 R0, RZ, RZ, RZ ;  /* 0x000000ffff007224 */ /* 0x000fe400078e00ff */
[----:B------:R-:W-:Y:S01]  /*01f0*/  IMAD.MOV.U32 R13, RZ, RZ, RZ ;  /* 0x000000ffff0d7224 */ /* 0x000fe200078e00ff */
[----:B------:R-:W-:Y:S01]  /*0200*/  LOP3.LUT R9, R5, 0x80000000, RZ, 0xfc, !PT ;  /* 0x8000000005097812 */ /* 0x000fe200078efcff */
[----:B------:R-:W-:Y:S01]  /*0210*/  UMOV UR6, URZ ;  /* 0x000000ff00067c82 */ /* 0x000fe20008000000 */
[----:B------:R-:W-:-:S05]  /*0220*/  UMOV UR5, URZ ;  /* 0x000000ff00057c82 */ /* 0x000fca0008000000 */
.L_x_7:
[----:B-1----:R-:W-:Y:S01]  /*0230*/  MOV R24, UR10 ;  /* 0x0000000a00187c02 */ /* 0x002fe20008000f00 */
[----:B------:R-:W-:-:S05]  /*0240*/  IMAD.U32 R25, RZ, RZ, UR11 ;  /* 0x0000000bff197e24 */ /* 0x000fca000f8e00ff */
[----:B------:R-:W2:Y:S01]  /*0250*/  LDG.E.CONSTANT R6, desc[UR8][R24.64] ;  /* 0x0000000818067981 */ /* 0x000ea2000c1e9900 */
[----:B------:R-:W-:Y:S01]  /*0260*/  UIADD3 UR5, UPT, UPT, UR5, 0x1, URZ ;  /* 0x0000000105057890 */ /* 0x000fe2000fffe0ff */
[C---:B------:R-:W-:Y:S01]  /*0270*/  ISETP.EQ.AND P0, PT, R13.reuse, RZ, PT ;  /* 0x000000ff0d00720c */ /* 0x040fe20003f02270 */
[----:B------:R-:W-:Y:S01]  /*0280*/  UIADD3 UR10, UP1, UPT, UR10, 0x4, URZ ;  /* 0x000000040a0a7890 */ /* 0x000fe2000ff3e0ff */
[C---:B------:R-:W-:Y:S01]  /*0290*/  ISETP.EQ.AND P1, PT, R13.reuse, 0x4, PT ;  /* 0x000000040d00780c */ /* 0x040fe20003f22270 */
[----:B------:R-:W-:Y:S01]  /*02a0*/  UISETP.NE.AND UP0, UPT, UR5, 0x6, UPT ;  /* 0x000000060500788c */ /* 0x000fe2000bf05270 */
[C---:B------:R-:W-:Y:S01]  /*02b0*/  ISETP.EQ.AND P2, PT, R13.reuse, 0x8, PT ;  /* 0x000000080d00780c */ /* 0x040fe20003f42270 */
[----:B------:R-:W-:Y:S01]  /*02c0*/  UIADD3.X UR11, UPT, UPT, URZ, UR11, URZ, UP1, !UPT ;  /* 0x0000000bff0b7290 */ /* 0x000fe20008ffe4ff */
[C---:B------:R-:W-:Y:S02]  /*02d0*/  ISETP.EQ.AND P3, PT, R13.reuse, 0xc, PT ;  /* 0x0000000c0d00780c */ /* 0x040fe40003f62270 */
[----:B------:R-:W-:-:S02]  /*02e0*/  ISETP.EQ.AND P4, PT, R13, 0x10, PT ;  /* 0x000000100d00780c */ /* 0x000fc40003f82270 */
[C---:B------:R-:W-:Y:S02]  /*02f0*/  ISETP.EQ.AND P5, PT, R13.reuse, 0x14, PT ;  /* 0x000000140d00780c */ /* 0x040fe40003fa2270 */
[----:B------:R-:W-:Y:S01]  /*0300*/  IADD3 R13, PT, PT, R13, 0x4, RZ ;  /* 0x000000040d0d7810 */ /* 0x000fe20007ffe0ff */
[----:B--2---:R-:W-:-:S03]  /*0310*/  IMAD.WIDE.U32 R6, R6, R9, RZ ;  /* 0x0000000906067225 */ /* 0x004fc600078e00ff */
[----:B------:R-:W-:-:S04]  /*0320*/  IADD3 R5, P6, PT, R6, R0, RZ ;  /* 0x0000000006057210 */ /* 0x000fc80007fde0ff */
[----:B------:R-:W-:Y:S01]  /*0330*/  IADD3.X R0, PT, PT, R7, UR6, RZ, P6, !PT ;  /* 0x0000000607007c10 */ /* 0x000fe2000b7fe4ff */
[--C-:B------:R-:W-:Y:S02]  /*0340*/  @P0 IMAD.MOV.U32 R12, RZ, RZ, R5.reuse ;  /* 0x000000ffff0c0224 */ /* 0x100fe400078e0005 */
[--C-:B------:R-:W-:Y:S02]  /*0350*/  @P1 IMAD.MOV.U32 R17, RZ, RZ, R5.reuse ;  /* 0x000000ffff111224 */ /* 0x100fe400078e0005 */
[--C-:B------:R-:W-:Y:S02]  /*0360*/  @P2 IMAD.MOV.U32 R19, RZ, RZ, R5.reuse ;  /* 0x000000ffff132224 */ /* 0x100fe400078e0005 */
[--C-:B------:R-:W-:Y:S02]  /*0370*/  @P3 IMAD.MOV.U32 R20, RZ, RZ, R5.reuse ;  /* 0x000000ffff143224 */ /* 0x100fe400078e0005 */
[--C-:B------:R-:W-:Y:S02]  /*0380*/  @P4 IMAD.MOV.U32 R21, RZ, RZ, R5.reuse ;  /* 0x000000ffff154224 */ /* 0x100fe400078e0005 */
[----:B------:R-:W-:Y:S01]  /*0390*/  @P5 IMAD.MOV.U32 R22, RZ, RZ, R5 ;  /* 0x000000ffff165224 */ /* 0x000fe200078e0005 */
[----:B------:R-:W-:Y:S06]  /*03a0*/  BRA.U UP0, `(.L_x_7) ;  /* 0xfffffffd00a07547 */ /* 0x000fec000b83ffff */
[----:B------:R-:W-:Y:S01]  /*03b0*/  SHF.R.U32.HI R6, RZ, 0x17, R14 ;  /* 0x00000017ff067819 */ /* 0x000fe2000001160e */
[----:B------:R-:W-:Y:S03]  /*03c0*/  BSSY.RECONVERGENT B1, `(.L_x_8) ;  /* 0x0000028000017945 */ /* 0x000fe60003800200 */
[C---:B------:R-:W-:Y:S02]  /*03d0*/  LOP3.LUT R5, R6.reuse, 0xe0, RZ, 0xc0, !PT ;  /* 0x000000e006057812 */ /* 0x040fe400078ec0ff */
[----:B------:R-:W-:-:S03]  /*03e0*/  LOP3.LUT P6, RZ, R6, 0x1f, RZ, 0xc0, !PT ;  /* 0x0000001f06ff7812 */ /* 0x000fc600078cc0ff */
[----:B------:R-:W-:-:S05]  /*03f0*/  VIADD R5, R5, 0xffffff80 ;  /* 0xffffff8005057836 */ /* 0x000fca0000000000 */
[----:B------:R-:W-:-:S05]  /*0400*/  SHF.R.U32.HI R5, RZ, 0x5, R5 ;  /* 0x00000005ff057819 */ /* 0x000fca0000011605 */
[----:B------:R-:W-:-:S05]  /*0410*/  IMAD.U32 R9, R5, -0x4, RZ ;  /* 0xfffffffc05097824 */ /* 0x000fca00078e00ff */
[C---:B------:R-:W-:Y:S02]  /*0420*/  ISETP.EQ.AND P3, PT, R9.reuse, -0x18, PT ;  /* 0xffffffe80900780c */ /* 0x040fe40003f62270 */
[C---:B------:R-:W-:Y:S02]  /*0430*/  ISETP.EQ.AND P4, PT, R9.reuse, -0x14, PT ;  /* 0xffffffec0900780c */ /* 0x040fe40003f82270 */
[C---:B------:R-:W-:Y:S02]  /*0440*/  ISETP.EQ.AND P2, PT, R9.reuse, -0x10, PT ;  /* 0xfffffff00900780c */ /* 0x040fe40003f42270 */
[C---:B------:R-:W-:Y:S02]  /*0450*/  ISETP.EQ.AND P1, PT, R9.reuse, -0xc, PT ;  /* 0xfffffff40900780c */ /* 0x040fe40003f22270 */
[C---:B------:R-:W-:Y:S02]  /*0460*/  ISETP.EQ.AND P0, PT, R9.reuse, -0x8, PT ;  /* 0xfffffff80900780c */ /* 0x040fe40003f02270 */
[----:B------:R-:W-:-:S03]  /*0470*/  ISETP.EQ.AND P5, PT, R9, RZ, PT ;  /* 0x000000ff0900720c */ /* 0x000fc60003fa2270 */
[--C-:B------:R-:W-:Y:S01]  /*0480*/  @P3 IMAD.MOV.U32 R5, RZ, RZ, R12.reuse ;  /* 0x000000ffff053224 */ /* 0x100fe200078e000c */
[C---:B------:R-:W-:Y:S01]  /*0490*/  ISETP.EQ.AND P3, PT, R9.reuse, -0x4, PT ;  /* 0xfffffffc0900780c */ /* 0x040fe20003f62270 */
[----:B------:R-:W-:Y:S02]  /*04a0*/  @P4 IMAD.MOV.U32 R7, RZ, RZ, R12 ;  /* 0x000000ffff074224 */ /* 0x000fe400078e000c */
[--C-:B------:R-:W-:Y:S01]  /*04b0*/  @P4 IMAD.MOV.U32 R5, RZ, RZ, R17.reuse ;  /* 0x000000ffff054224 */ /* 0x100fe200078e0011 */
[----:B------:R-:W-:Y:S01]  /*04c0*/  ISETP.EQ.AND P4, PT, R9, 0x4, PT ;  /* 0x000000040900780c */ /* 0x000fe20003f82270 */
[----:B------:R-:W-:Y:S01]  /*04d0*/  @P2 IMAD.MOV.U32 R7, RZ, RZ, R17 ;  /* 0x000000ffff072224 */ /* 0x000fe200078e0011 */
[----:B------:R-:W-:Y:S01]  /*04e0*/  @P2 MOV R5, R19 ;  /* 0x0000001300052202 */ /* 0x000fe20000000f00 */
[----:B------:R-:W-:Y:S02]  /*04f0*/  @P1 IMAD.MOV.U32 R7, RZ, RZ, R19 ;  /* 0x000000ffff071224 */ /* 0x000fe400078e0013 */
[----:B------:R-:W-:-:S02]  /*0500*/  @P1 IMAD.MOV.U32 R5, RZ, RZ, R20 ;  /* 0x000000ffff051224 */ /* 0x000fc400078e0014 */
[----:B------:R-:W-:Y:S02]  /*0510*/  @P0 IMAD.MOV.U32 R7, RZ, RZ, R20 ;  /* 0x000000ffff070224 */ /* 0x000fe400078e0014 */
[--C-:B------:R-:W-:Y:S02]  /*0520*/  @P0 IMAD.MOV.U32 R5, RZ, RZ, R21.reuse ;  /* 0x000000ffff050224 */ /* 0x100fe400078e0015 */
[----:B------:R-:W-:Y:S01]  /*0530*/  @P3 IMAD.MOV.U32 R7, RZ, RZ, R21 ;  /* 0x000000ffff073224 */ /* 0x000fe200078e0015 */
[----:B------:R-:W-:Y:S01]  /*0540*/  @P5 MOV R7, R22 ;  /* 0x0000001600075202 */ /* 0x000fe20000000f00 */
[----:B------:R-:W-:Y:S02]  /*0550*/  @P3 IMAD.MOV.U32 R5, RZ, RZ, R22 ;  /* 0x000000ffff053224 */ /* 0x000fe400078e0016 */
[--C-:B------:R-:W-:Y:S02]  /*0560*/  @P5 IMAD.MOV.U32 R5, RZ, RZ, R0.reuse ;  /* 0x000000ffff055224 */ /* 0x100fe400078e0000 */
[----:B------:R-:W-:Y:S01]  /*0570*/  @P4 IMAD.MOV.U32 R7, RZ, RZ, R0 ;  /* 0x000000ffff074224 */ /* 0x000fe200078e0000 */
[----:B------:R-:W-:Y:S06]  /*0580*/  @!P6 BRA `(.L_x_9) ;  /* 0x00000000002ce947 */ /* 0x000fec0003800000 */
[----:B------:R-:W-:Y:S01]  /*0590*/  @P2 IMAD.MOV.U32 R16, RZ, RZ, R12 ;  /* 0x000000ffff102224 */ /* 0x000fe200078e000c */
[----:B------:R-:W-:Y:S01]  /*05a0*/  LOP3.LUT R6, R6, 0x1f, RZ, 0xc0, !PT ;  /* 0x0000001f06067812 */ /* 0x000fe200078ec0ff */
[----:B------:R-:W-:Y:S02]  /*05b0*/  @P1 IMAD.MOV.U32 R16, RZ, RZ, R17 ;  /* 0x000000ffff101224 */ /* 0x000fe400078e0011 */
[----:B------:R-:W-:Y:S01]  /*05c0*/  @P0 IMAD.MOV.U32 R16, RZ, RZ, R19 ;  /* 0x000000ffff100224 */ /* 0x000fe200078e0013 */
[----:B------:R-:W-:Y:S01]  /*05d0*/  ISETP.EQ.AND P0, PT, R9, 0x8, PT ;  /* 0x000000080900780c */ /* 0x000fe20003f02270 */
[----:B------:R-:W-:Y:S01]  /*05e0*/  @P3 IMAD.MOV.U32 R16, RZ, RZ, R20 ;  /* 0x000000ffff103224 */ /* 0x000fe200078e0014 */
[----:B------:R-:W-:Y:S01]  /*05f0*/  @P5 MOV R16, R21 ;  /* 0x0000001500105202 */ /* 0x000fe20000000f00 */
[----:B------:R-:W-:Y:S01]  /*0600*/  @P4 IMAD.MOV.U32 R16, RZ, RZ, R22 ;  /* 0x000000ffff104224 */ /* 0x000fe200078e0016 */
[----:B------:R-:W-:-:S09]  /*0610*/  SHF.L.W.U32.HI R5, R7, R6, R5 ;  /* 0x0000000607057219 */ /* 0x000fd20000010e05 */
[----:B------:R-:W-:-:S05]  /*0620*/  @P0 IMAD.MOV.U32 R16, RZ, RZ, R0 ;  /* 0x000000ffff100224 */ /* 0x000fca00078e0000 */
[----:B------:R-:W-:-:S07]  /*0630*/  SHF.L.W.U32.HI R7, R16, R6, R7 ;  /* 0x0000000610077219 */ /* 0x000fce0000010e07 */
.L_x_9:
[----:B------:R-:W-:Y:S05]  /*0640*/  BSYNC.RECONVERGENT B1 ;  /* 0x0000000000017941 */ /* 0x000fea0003800200 */
.L_x_8:
[C---:B------:R-:W-:Y:S01]  /*0650*/  SHF.L.W.U32.HI R9, R7.reuse, 0x2, R5 ;  /* 0x0000000207097819 */ /* 0x040fe20000010e05 */
[----:B------:R-:W-:Y:S01]  /*0660*/  IMAD.SHL.U32 R7, R7, 0x4, RZ ;  /* 0x0000000407077824 */ /* 0x000fe200078e00ff */
[----:B------:R-:W-:Y:S01]  /*0670*/  UMOV UR6, 0x54442d19 ;  /* 0x54442d1900067882 */ /* 0x000fe20000000000 */
[----:B------:R-:W-:Y:S01]  /*0680*/  UMOV UR7, 0x3bf921fb ;  /* 0x3bf921fb00077882 */ /* 0x000fe20000000000 */
[----:B------:R-:W-:Y:S02]  /*0690*/  SHF.R.S32.HI R0, RZ, 0x1f, R9 ;  /* 0x0000001fff007819 */ /* 0x000fe40000011409 */
[----:B------:R-:W-:Y:S02]  /*06a0*/  ISETP.GE.AND P0, PT, R14, RZ, PT ;  /* 0x000000ff0e00720c */ /* 0x000fe40003f06270 */
[C---:B------:R-:W-:Y:S02]  /*06b0*/  LOP3.LUT R6, R0.reuse, R7, RZ, 0x3c, !PT ;  /* 0x0000000700067212 */ /* 0x040fe400078e3cff */
[----:B------:R-:W-:-:S02]  /*06c0*/  LOP3.LUT R7, R0, R9, RZ, 0x3c, !PT ;  /* 0x0000000900077212 */ /* 0x000fc400078e3cff */
[----:B------:R-:W-:Y:S02]  /*06d0*/  SHF.R.U32.HI R0, RZ, 0x1e, R5 ;  /* 0x0000001eff007819 */ /* 0x000fe40000011605 */
[C---:B------:R-:W-:Y:S02]  /*06e0*/  LOP3.LUT R5, R9.reuse, R14, RZ, 0x3c, !PT ;  /* 0x0000000e09057212 */ /* 0x040fe400078e3cff */
[----:B------:R-:W1:Y:S01]  /*06f0*/  I2F.F64.S64 R6, R6 ;  /* 0x0000000600067312 */ /* 0x000e620000301c00 */
[----:B------:R-:W-:Y:S02]  /*0700*/  LEA.HI R0, R9, R0, RZ, 0x1 ;  /* 0x0000000009007211 */ /* 0x000fe400078f08ff */
[----:B------:R-:W-:-:S03]  /*0710*/  ISETP.GE.AND P1, PT, R5, RZ, PT ;  /* 0x000000ff0500720c */ /* 0x000fc60003f26270 */
[----:B------:R-:W-:-:S04]  /*0720*/  IMAD.MOV R5, RZ, RZ, -R0 ;  /* 0x000000ffff057224 */ /* 0x000fc800078e0a00 */
[----:B------:R-:W-:Y:S01]  /*0730*/  @!P0 IMAD.MOV.U32 R0, RZ, RZ, R5 ;  /* 0x000000ffff008224 */ /* 0x000fe200078e0005 */
[----:B-1----:R-:W-:-:S10]  /*0740*/  DMUL R24, R6, UR6 ;  /* 0x0000000606187c28 */ /* 0x002fd40008000000 */
[----:B------:R-:W1:Y:S02]  /*0750*/  F2F.F32.F64 R24, R24 ;  /* 0x0000001800187310 */ /* 0x000e640000301000 */
[----:B-1----:R-:W-:-:S07]  /*0760*/  FSEL R5, -R24, R24, !P1 ;  /* 0x0000001818057208 */ /* 0x002fce0004800100 */
.L_x_6:
[----:B------:R-:W-:Y:S05]  /*0770*/  BSYNC.RECONVERGENT B0 ;  /* 0x0000000000007941 */ /* 0x000fea0003800200 */
.L_x_5:
[----:B------:R-:W-:Y:S02]  /*0780*/  IMAD.MOV.U32 R15, RZ, RZ, 0x37cbac00 ;  /* 0x37cbac00ff0f7424 */ /* 0x000fe400078e00ff */
[----:B------:R-:W-:Y:S01]  /*0790*/  FMUL R6, R5, R5 ;  /* 0x0000000505067220 */ /* 0x000fe20000400000 */
[----:B------:R-:W-:Y:S01]  /*07a0*/  LOP3.LUT R9, R0, 0x1, RZ, 0xc0, !PT ;  /* 0x0000000100097812 */ /* 0x000fe200078ec0ff */
[----:B------:R-:W-:Y:S01]  /*07b0*/  IMAD.MOV.U32 R13, RZ, RZ, 0x3effffff ;  /* 0x3effffffff0d7424 */ /* 0x000fe200078e00ff */
[----:B------:R-:W-:Y:S01]  /*07c0*/  MOV R16, 0x3d2aaabb ;  /* 0x3d2aaabb00107802 */ /* 0x000fe20000000f00 */
[----:B------:R-:W-:Y:S01]  /*07d0*/  FFMA R7, R6, R15, -0.0013887860113754868507 ;  /* 0xbab607ed06077423 */ /* 0x000fe2000000000f */
[----:B------:R-:W-:Y:S01]  /*07e0*/  ISETP.NE.U32.AND P0, PT, R9, 0x1, PT ;  /* 0x000000010900780c */ /* 0x000fe20003f05070 */
[----:B------:R-:W-:Y:S01]  /*07f0*/  BSSY.RECONVERGENT B0, `(.L_x_10) ;  /* 0x0000068000007945 */ /* 0x000fe20003800200 */
[----:B------:R-:W-:Y:S02]  /*0800*/  LOP3.LUT P1, RZ, R0, 0x2, RZ, 0xc0, !PT ;  /* 0x0000000200ff7812 */ /* 0x000fe4000782c0ff */
[----:B------:R-:W-:-:S02]  /*0810*/  FSEL R7, R7, -0.00019574658654164522886, !P0 ;  /* 0xb94d415307077808 */ /* 0x000fc40004000000 */
[----:B------:R-:W-:Y:S02]  /*0820*/  FSEL R9, R16, 0.0083327032625675201416, !P0 ;  /* 0x3c0885e410097808 */ /* 0x000fe40004000000 */
[----:B------:R-:W-:Y:S02]  /*0830*/  FSEL R0, R5, 1, P0 ;  /* 0x3f80000005007808 */ /* 0x000fe40000000000 */
[----:B------:R-:W-:Y:S01]  /*0840*/  FSEL R18, -R13, -0.16666662693023681641, !P0 ;  /* 0xbe2aaaa80d127808 */ /* 0x000fe20004000100 */
[----:B------:R-:W-:Y:S01]  /*0850*/  FFMA R7, R6, R7, R9 ;  /* 0x0000000706077223 */ /* 0x000fe20000000009 */
[----:B------:R-:W-:Y:S01]  /*0860*/  FSETP.GE.AND P0, PT, |R14|, 105615, PT ;  /* 0x47ce47800e00780b */ /* 0x000fe20003f06200 */
[C---:B------:R-:W-:Y:S02]  /*0870*/  FFMA R5, R6.reuse, R0, RZ ;  /* 0x0000000006057223 */ /* 0x040fe400000000ff */
[----:B------:R-:W-:-:S04]  /*0880*/  FFMA R18, R6, R7, R18 ;  /* 0x0000000706127223 */ /* 0x000fc80000000012 */
[----:B------:R-:W-:-:S04]  /*0890*/  FFMA R18, R5, R18, R0 ;  /* 0x0000001205127223 */ /* 0x000fc80000000000 */
[----:B------:R-:W-:Y:S02]  /*08a0*/  @P1 FADD R18, RZ, -R18 ;  /* 0x80000012ff121221 */ /* 0x000fe40000000000 */
[----:B------:R-:W-:Y:S05]  /*08b0*/  @!P0 BRA `(.L_x_11) ;  /* 0x00000004006c8947 */ /* 0x000fea0003800000 */
[----:B------:R-:W-:-:S13]  /*08c0*/  FSETP.NEU.AND P0, PT, |R14|, +INF , PT ;  /* 0x7f8000000e00780b */ /* 0x000fda0003f0d200 */
[----:B------:R-:W-:Y:S01]  /*08d0*/  @!P0 FMUL R4, RZ, R14 ;  /* 0x0000000eff048220 */ /* 0x000fe20000400000 */
[----:B------:R-:W-:Y:S01]  /*08e0*/  @!P0 IMAD.MOV.U32 R8, RZ, RZ, RZ ;  /* 0x000000ffff088224 */ /* 0x000fe200078e00ff */
[----:B------:R-:W-:Y:S06]  /*08f0*/  @!P0 BRA `(.L_x_11) ;  /* 0x00000004005c8947 */ /* 0x000fec0003800000 */
[----:B------:R-:W1:Y:S01]  /*0900*/  LDC.64 R4, c[0x4][RZ] ;  /* 0x01000000ff047b82 */ /* 0x000e620000000a00 */
[----:B------:R-:W-:Y:S01]  /*0910*/  IMAD.SHL.U32 R0, R14, 0x100, RZ ;  /* 0x000001000e007824 */ /* 0x000fe200078e00ff */
[----:B------:R-:W-:Y:S01]  /*0920*/  UMOV UR5, URZ ;  /* 0x000000ff00057c82 */ /* 0x000fe20008000000 */
[----:B------:R-:W-:Y:S02]  /*0930*/  IMAD.MOV.U32 R23, RZ, RZ, RZ ;  /* 0x000000ffff177224 */ /* 0x000fe400078e00ff */
[----:B------:R-:W-:Y:S01]  /*0940*/  IMAD.MOV.U32 R25, RZ, RZ, RZ ;  /* 0x000000ffff197224 */ /* 0x000fe200078e00ff */
[----:B------:R-:W-:-:S07]  /*0950*/  LOP3.LUT R27, R0, 0x80000000, RZ, 0xfc, !PT ;  /* 0x80000000001b7812 */ /* 0x000fce00078efcff */
.L_x_12:
[----:B-1----:R-:W-:-:S06]  /*0960*/  IMAD.WIDE.U32 R6, R25, 0x4, R4 ;  /* 0x0000000419067825 */ /* 0x002fcc00078e0004 */
[----:B------:R-:W2:Y:S01]  /*0970*/  LDG.E.CONSTANT R6, desc[UR8][R6.64] ;  /* 0x0000000806067981 */ /* 0x000ea2000c1e9900 */
[C---:B------:R-:W-:Y:S01]  /*0980*/  IMAD.SHL.U32 R0, R25.reuse, 0x4, RZ ;  /* 0x0000000419007824 */ /* 0x040fe200078e00ff */
[----:B------:R-:W-:-:S04]  /*0990*/  IADD3 R25, PT, PT, R25, 0x1, RZ ;  /* 0x0000000119197810 */ /* 0x000fc80007ffe0ff */
[C---:B------:R-:W-:Y:S02]  /*09a0*/  ISETP.EQ.AND P0, PT, R0.reuse, RZ, PT ;  /* 0x000000ff0000720c */ /* 0x040fe40003f02270 */
[C---:B------:R-:W-:Y:S02]  /*09b0*/  ISETP.EQ.AND P5, PT, R0.reuse, 0x4, PT ;  /* 0x000000040000780c */ /* 0x040fe40003fa2270 */
[C---:B------:R-:W-:Y:S02]  /*09c0*/  ISETP.EQ.AND P4, PT, R0.reuse, 0x8, PT ;  /* 0x000000080000780c */ /* 0x040fe40003f82270 */
[C---:B------:R-:W-:Y:S02]  /*09d0*/  ISETP.EQ.AND P3, PT, R0.reuse, 0xc, PT ;  /* 0x0000000c0000780c */ /* 0x040fe40003f62270 */
[C---:B------:R-:W-:Y:S02]  /*09e0*/  ISETP.EQ.AND P2, PT, R0.reuse, 0x10, PT ;  /* 0x000000100000780c */ /* 0x040fe40003f42270 */
[----:B------:R-:W-:Y:S01]  /*09f0*/  ISETP.EQ.AND P1, PT, R0, 0x14, PT ;  /* 0x000000140000780c */ /* 0x000fe20003f22270 */
[----:B--2---:R-:W-:-:S03]  /*0a00*/  IMAD.WIDE.U32 R8, R6, R27, RZ ;  /* 0x0000001b06087225 */ /* 0x004fc600078e00ff */
[----:B------:R-:W-:-:S04]  /*0a10*/  IADD3 R0, P6, PT, R8, R23, RZ ;  /* 0x0000001708007210 */ /* 0x000fc80007fde0ff */
[----:B------:R-:W-:Y:S01]  /*0a20*/  IADD3.X R23, PT, PT, R9, UR5, RZ, P6, !PT ;  /* 0x0000000509177c10 */ /* 0x000fe2000b7fe4ff */
[--C-:B------:R-:W-:Y:S01]  /*0a30*/  @P0 IMAD.MOV.U32 R12, RZ, RZ, R0.reuse ;  /* 0x000000ffff0c0224 */ /* 0x100fe200078e0000 */
[----:B------:R-:W-:Y:S01]  /*0a40*/  ISETP.NE.AND P6, PT, R25, 0x6, PT ;  /* 0x000000061900780c */ /* 0x000fe20003fc5270 */
[--C-:B------:R-:W-:Y:S02]  /*0a50*/  @P5 IMAD.MOV.U32 R17, RZ, RZ, R0.reuse ;  /* 0x000000ffff115224 */ /* 0x100fe400078e0000 */
[--C-:B------:R-:W-:Y:S02]  /*0a60*/  @P4 IMAD.MOV.U32 R19, RZ, RZ, R0.reuse ;  /* 0x000000ffff134224 */ /* 0x100fe400078e0000 */
[--C-:B------:R-:W-:Y:S02]  /*0a70*/  @P3 IMAD.MOV.U32 R20, RZ, RZ, R0.reuse ;  /* 0x000000ffff143224 */ /* 0x100fe400078e0000 */
[--C-:B------:R-:W-:Y:S02]  /*0a80*/  @P2 IMAD.MOV.U32 R21, RZ, RZ, R0.reuse ;  /* 0x000000ffff152224 */ /* 0x100fe400078e0000 */
[----:B------:R-:W-:-:S04]  /*0a90*/  @P1 IMAD.MOV.U32 R22, RZ, RZ, R0 ;  /* 0x000000ffff161224 */ /* 0x000fc800078e0000 */
[----:B------:R-:W-:Y:S05]  /*0aa0*/  @P6 BRA `(.L_x_12) ;  /* 0xfffffffc00ac6947 */ /* 0x000fea000383ffff */
[----:B------:R-:W-:Y:S01]  /*0ab0*/  SHF.R.U32.HI R6, RZ, 0x17, R14 ;  /* 0x00000017ff067819 */ /* 0x000fe2000001160e */
[----:B------:R-:W-:Y:S03]  /*0ac0*/  BSSY.RECONVERGENT B1, `(.L_x_13) ;  /* 0x0000028000017945 */ /* 0x000fe60003800200 */
[C---:B------:R-:W-:Y:S02]  /*0ad0*/  LOP3.LUT R0, R6.reuse, 0xe0, RZ, 0xc0, !PT ;  /* 0x000000e006007812 */ /* 0x040fe400078ec0ff */
[----:B------:R-:W-:Y:S02]  /*0ae0*/  LOP3.LUT P6, RZ, R6, 0x1f, RZ, 0xc0, !PT ;  /* 0x0000001f06ff7812 */ /* 0x000fe400078cc0ff */
[----:B------:R-:W-:-:S04]  /*0af0*/  IADD3 R0, PT, PT, R0, -0x80, RZ ;  /* 0xffffff8000007810 */ /* 0x000fc80007ffe0ff */
[----:B------:R-:W-:-:S05]  /*0b00*/  SHF.R.U32.HI R0, RZ, 0x5, R0 ;  /* 0x00000005ff007819 */ /* 0x000fca0000011600 */
[----:B------:R-:W-:-:S05]  /*0b10*/  IMAD.U32 R7, R0, -0x4, RZ ;  /* 0xfffffffc00077824 */ /* 0x000fca00078e00ff */
[C---:B------:R-:W-:Y:S02]  /*0b20*/  ISETP.EQ.AND P3, PT, R7.reuse, -0x18, PT ;  /* 0xffffffe80700780c */ /* 0x040fe40003f62270 */
[C---:B------:R-:W-:Y:S02]  /*0b30*/  ISETP.EQ.AND P4, PT, R7.reuse, -0x14, PT ;  /* 0xffffffec0700780c */ /* 0x040fe40003f82270 */
[C---:B------:R-:W-:Y:S02]  /*0b40*/  ISETP.EQ.AND P2, PT, R7.reuse, -0x10, PT ;  /* 0xfffffff00700780c */ /* 0x040fe40003f42270 */
[C---:B------:R-:W-:Y:S02]  /*0b50*/  ISETP.EQ.AND P1, PT, R7.reuse, -0xc, PT ;  /* 0xfffffff40700780c */ /* 0x040fe40003f22270 */
[C---:B------:R-:W-:Y:S02]  /*0b60*/  ISETP.EQ.AND P0, PT, R7.reuse, -0x8, PT ;  /* 0xfffffff80700780c */ /* 0x040fe40003f02270 */
[----:B------:R-:W-:-:S03]  /*0b70*/  ISETP.EQ.AND P5, PT, R7, 0x4, PT ;  /* 0x000000040700780c */ /* 0x000fc60003fa2270 */
[--C-:B------:R-:W-:Y:S01]  /*0b80*/  @P3 IMAD.MOV.U32 R0, RZ, RZ, R12.reuse ;  /* 0x000000ffff003224 */ /* 0x100fe200078e000c */
[C---:B------:R-:W-:Y:S01]  /*0b90*/  ISETP.EQ.AND P3, PT, R7.reuse, -0x4, PT ;  /* 0xfffffffc0700780c */ /* 0x040fe20003f62270 */
[----:B------:R-:W-:Y:S02]  /*0ba0*/  @P4 IMAD.MOV.U32 R4, RZ, RZ, R12 ;  /* 0x000000ffff044224 */ /* 0x000fe400078e000c */
[--C-:B------:R-:W-:Y:S01]  /*0bb0*/  @P4 IMAD.MOV.U32 R0, RZ, RZ, R17.reuse ;  /* 0x000000ffff004224 */ /* 0x100fe200078e0011 */
[----:B------:R-:W-:Y:S01]  /*0bc0*/  ISETP.EQ.AND P4, PT, R7, RZ, PT ;  /* 0x000000ff0700720c */ /* 0x000fe20003f82270 */
[----:B------:R-:W-:Y:S01]  /*0bd0*/  @P2 IMAD.MOV.U32 R4, RZ, RZ, R17 ;  /* 0x000000ffff042224 */ /* 0x000fe200078e0011 */
[----:B------:R-:W-:Y:S01]  /*0be0*/  @P1 MOV R4, R19 ;  /* 0x0000001300041202 */ /* 0x000fe20000000f00 */
[----:B------:R-:W-:Y:S02]  /*0bf0*/  @P2 IMAD.MOV.U32 R0, RZ, RZ, R19 ;  /* 0x000000ffff002224 */ /* 0x000fe400078e0013 */
[----:B------:R-:W-:-:S02]  /*0c00*/  @P1 IMAD.MOV.U32 R0, RZ, RZ, R20 ;  /* 0x000000ffff001224 */ /* 0x000fc400078e0014 */
[----:B------:R-:W-:Y:S02]  /*0c10*/  @P0 IMAD.MOV.U32 R4, RZ, RZ, R20 ;  /* 0x000000ffff040224 */ /* 0x000fe400078e0014 */
[--C-:B------:R-:W-:Y:S02]  /*0c20*/  @P0 IMAD.MOV.U32 R0, RZ, RZ, R21.reuse ;  /* 0x000000ffff000224 */ /* 0x100fe400078e0015 */
[----:B------:R-:W-:Y:S02]  /*0c30*/  @P3 IMAD.MOV.U32 R4, RZ, RZ, R21 ;  /* 0x000000ffff043224 */ /* 0x000fe400078e0015 */
[--C-:B------:R-:W-:Y:S01]  /*0c40*/  @P3 IMAD.MOV.U32 R0, RZ, RZ, R22.reuse ;  /* 0x000000ffff003224 */ /* 0x100fe200078e0016 */
[----:B------:R-:W-:Y:S01]  /*0c50*/  @P4 MOV R0, R23 ;  /* 0x0000001700004202 */ /* 0x000fe20000000f00 */
[----:B------:R-:W-:Y:S02]  /*0c60*/  @P4 IMAD.MOV.U32 R4, RZ, RZ, R22 ;  /* 0x000000ffff044224 */ /* 0x000fe400078e0016 */
[----:B------:R-:W-:Y:S01]  /*0c70*/  @P5 IMAD.MOV.U32 R4, RZ, RZ, R23 ;  /* 0x000000ffff045224 */ /* 0x000fe200078e0017 */
[----:B------:R-:W-:Y:S06]  /*0c80*/  @!P6 BRA `(.L_x_14) ;  /* 0x00000000002ce947 */ /* 0x000fec0003800000 */
[----:B------:R-:W-:Y:S02]  /*0c90*/  @P2 IMAD.MOV.U32 R5, RZ, RZ, R12 ;  /* 0x000000ffff052224 */ /* 0x000fe400078e000c */
[----:B------:R-:W-:Y:S02]  /*0ca0*/  @P1 IMAD.MOV.U32 R5, RZ, RZ, R17 ;  /* 0x000000ffff051224 */ /* 0x000fe400078e0011 */
[----:B------:R-:W-:Y:S01]  /*0cb0*/  @P0 IMAD.MOV.U32 R5, RZ, RZ, R19 ;  /* 0x000000ffff050224 */ /* 0x000fe200078e0013 */
[----:B------:R-:W-:Y:S01]  /*0cc0*/  ISETP.EQ.AND P0, PT, R7, 0x8, PT ;  /* 0x000000080700780c */ /* 0x000fe20003f02270 */
[----:B------:R-:W-:Y:S01]  /*0cd0*/  @P3 IMAD.MOV.U32 R5, RZ, RZ, R20 ;  /* 0x000000ffff053224 */ /* 0x000fe200078e0014 */
[----:B------:R-:W-:Y:S01]  /*0ce0*/  LOP3.LUT R7, R6, 0x1f, RZ, 0xc0, !PT ;  /* 0x0000001f06077812 */ /* 0x000fe200078ec0ff */
[----:B------:R-:W-:Y:S01]  /*0cf0*/  @P4 IMAD.MOV.U32 R5, RZ, RZ, R21 ;  /* 0x000000ffff054224 */ /* 0x000fe200078e0015 */
[----:B------:R-:W-:Y:S02]  /*0d00*/  @P5 MOV R5, R22 ;  /* 0x0000001600055202 */ /* 0x000fe40000000f00 */
[----:B------:R-:W-:-:S07]  /*0d10*/  SHF.L.W.U32.HI R0, R4, R7, R0 ;  /* 0x0000000704007219 */ /* 0x000fce0000010e00 */
[----:B------:R-:W-:-:S05]  /*0d20*/  @P0 IMAD.MOV.U32 R5, RZ, RZ, R23 ;  /* 0x000000ffff050224 */ /* 0x000fca00078e0017 */
[----:B------:R-:W-:-:S07]  /*0d30*/  SHF.L.W.U32.HI R4, R5, R7, R4 ;  /* 0x0000000705047219 */ /* 0x000fce0000010e04 */
.L_x_14:
[----:B------:R-:W-:Y:S05]  /*0d40*/  BSYNC.RECONVERGENT B1 ;  /* 0x0000000000017941 */ /* 0x000fea0003800200 */
.L_x_13:
        /* <DEDUP_REMOVED lines=18> */
.L_x_11:
[----:B------:R-:W-:Y:S05]  /*0e70*/  BSYNC.RECONVERGENT B0 ;  /* 0x0000000000007941 */ /* 0x000fea0003800200 */
.L_x_10:
[----:B------:R-:W-:Y:S01]  /*0e80*/  FMUL R5, R4, R4 ;  /* 0x0000000404057220 */ /* 0x000fe20000400000 */
[C---:B------:R-:W-:Y:S01]  /*0e90*/  LOP3.LUT R0, R8.reuse, 0x1, RZ, 0xc0, !PT ;  /* 0x0000000108007812 */ /* 0x040fe200078ec0ff */
[----:B------:R-:W-:Y:S01]  /*0ea0*/  VIADD R8, R8, 0x1 ;  /* 0x0000000108087836 */ /* 0x000fe20000000000 */
[----:B------:R-:W-:Y:S01]  /*0eb0*/  UIADD3 UR4, UPT, UPT, UR4, 0x1, URZ ;  /* 0x0000000104047890 */ /* 0x000fe2000fffe0ff */
[----:B------:R-:W-:Y:S01]  /*0ec0*/  FFMA R15, R5, R15, -0.0013887860113754868507 ;  /* 0xbab607ed050f7423 */ /* 0x000fe2000000000f */
[----:B------:R-:W-:Y:S02]  /*0ed0*/  ISETP.NE.U32.AND P0, PT, R0, 0x1, PT ;  /* 0x000000010000780c */ /* 0x000fe40003f05070 */
[----:B------:R-:W-:Y:S01]  /*0ee0*/  LOP3.LUT P1, RZ, R8, 0x2, RZ, 0xc0, !PT ;  /* 0x0000000208ff7812 */ /* 0x000fe2000782c0ff */
[----:B------:R-:W-:Y:S01]  /*0ef0*/  UISETP.NE.AND UP0, UPT, UR4, 0x3e8, UPT ;  /* 0x000003e80400788c */ /* 0x000fe2000bf05270 */
[----:B------:R-:W-:Y:S02]  /*0f00*/  FSEL R16, R16, 0.0083327032625675201416, P0 ;  /* 0x3c0885e410107808 */ /* 0x000fe40000000000 */
[----:B------:R-:W-:-:S02]  /*0f10*/  FSEL R6, R15, -0.00019574658654164522886, P0 ;  /* 0xb94d41530f067808 */ /* 0x000fc40000000000 */
[----:B------:R-:W-:Y:S02]  /*0f20*/  FSEL R0, R4, 1, !P0 ;  /* 0x3f80000004007808 */ /* 0x000fe40004000000 */
[----:B------:R-:W-:Y:S01]  /*0f30*/  FSEL R13, -R13, -0.16666662693023681641, P0 ;  /* 0xbe2aaaa80d0d7808 */ /* 0x000fe20000000100 */
[C---:B------:R-:W-:Y:S02]  /*0f40*/  FFMA R6, R5.reuse, R6, R16 ;  /* 0x0000000605067223 */ /* 0x040fe40000000010 */
[C---:B------:R-:W-:Y:S02]  /*0f50*/  FFMA R7, R5.reuse, R0, RZ ;  /* 0x0000000005077223 */ /* 0x040fe400000000ff */
[----:B------:R-:W-:-:S04]  /*0f60*/  FFMA R6, R5, R6, R13 ;  /* 0x0000000605067223 */ /* 0x000fc8000000000d */
[----:B------:R-:W-:-:S04]  /*0f70*/  FFMA R0, R7, R6, R0 ;  /* 0x0000000607007223 */ /* 0x000fc80000000000 */
[----:B------:R-:W-:-:S04]  /*0f80*/  @P1 FADD R0, RZ, -R0 ;  /* 0x80000000ff001221 */ /* 0x000fc80000000000 */
[----:B------:R-:W-:Y:S01]  /*0f90*/  FFMA R11, R18, R0, R11 ;  /* 0x00000000120b7223 */ /* 0x000fe2000000000b */
[----:B------:R-:W-:Y:S06]  /*0fa0*/  BRA.U UP0, `(.L_x_15) ;  /* 0xfffffff100407547 */ /* 0x000fec000b83ffff */
[----:B------:R-:W-:Y:S01]  /*0fb0*/  STG.E desc[UR8][R2.64], R11 ;  /* 0x0000000b02007986 */ /* 0x000fe2000c101908 */
[----:B------:R-:W-:Y:S05]  /*0fc0*/  EXIT ;  /* 0x000000000000794d */ /* 0x000fea0003800000 */
.L_x_16:
        /* <DEDUP_REMOVED lines=11> */
.L_x_20:


//--------------------- .nv.global.init           --------------------------
	.section	.nv.global.init,"aw",@progbits
	.align	4
.nv.global.init:
	.type		__cudart_i2opi_f,@object
	.size		__cudart_i2opi_f,(.L_0 - __cudart_i2opi_f)
__cudart_i2opi_f:
        /*0000*/ 	.byte	0x41, 0x90, 0x43, 0x3c, 0x99, 0x95, 0x62, 0xdb, 0xc0, 0xdd, 0x34, 0xf5, 0xd1, 0x57, 0x27, 0xfc
        /*0010*/ 	.byte	0x29, 0x15, 0x44, 0x4e, 0x6e, 0x83, 0xf9, 0xa2
.L_0:


//--------------------- .nv.shared.reserved.0     --------------------------
	.section	.nv.shared.reserved.0,"aw",@nobits
	.weak		__nv_reservedSMEM_offset_0_alias
	.size		__nv_reservedSMEM_offset_0_alias, 0, 64
	.other		__nv_reservedSMEM_offset_0_alias,@"STO_CUDA_RESERVED_SHARED STV_DEFAULT"
__nv_reservedSMEM_offset_0_alias:
	.zero		0
	.zero		64


//--------------------- .nv.constant0._Z13stress_atomicPf --------------------------
	.section	.nv.constant0._Z13stress_atomicPf,"a",@progbits
	.sectionflags	@""
	.align	4
.nv.constant0._Z13stress_atomicPf:
	.zero		904


//--------------------- .nv.constant0._Z9stress_xuPf --------------------------
	.section	.nv.constant0._Z9stress_xuPf,"a",@progbits
	.sectionflags	@""
	.align	4
.nv.constant0._Z9stress_xuPf:
	.zero		904


//--------------------- .nv.constant0._Z13stress_memoryPf --------------------------
	.section	.nv.constant0._Z13stress_memoryPf,"a",@progbits
	.sectionflags	@""
	.align	4
.nv.constant0._Z13stress_memoryPf:
	.zero		904


//--------------------- .nv.constant0._Z14stress_computePf --------------------------
	.section	.nv.constant0._Z14stress_computePf,"a",@progbits
	.sectionflags	@""
	.align	4
.nv.constant0._Z14stress_computePf:
	.zero		904


//--------------------- SYMBOLS --------------------------

	.type		.nv.reservedSmem.offset0,@object
	.size		.nv.reservedSmem.offset0,0x4
